def matmul_kernel(
    a_ptr,
    b_ptr,
    c_ptr,
    M,
    N,
    K,
    stride_am,
    stride_ak,
    stride_bk,
    stride_bn,
    stride_cm,
    stride_cn,
    BLOCK_M: tl.constexpr,
    BLOCK_N: tl.constexpr,
    BLOCK_K: tl.constexpr,
    GROUP_M: tl.constexpr,
):
    pid = tl.program_id(axis=0)
    num_pid_m = tl.cdiv(M, BLOCK_M)
    num_pid_n = tl.cdiv(N, BLOCK_N)
    num_pid_in_group = GROUP_M * num_pid_n
    group_id = pid // num_pid_in_group
    first_pid_m = group_id * GROUP_M
    group_size_m = min(num_pid_m - first_pid_m, GROUP_M)
    pid_m = first_pid_m + ((pid % num_pid_in_group) % group_size_m)
    pid_n = (pid % num_pid_in_group) // group_size_m

    offs_am = (pid_m * BLOCK_M + tl.arange(0, BLOCK_M)) % M
    offs_bn = (pid_n * BLOCK_N + tl.arange(0, BLOCK_N)) % N
    offs_k = tl.arange(0, BLOCK_K)
    a_ptrs = a_ptr + offs_am[:, None] * stride_am + offs_k[None, :] * stride_ak
    b_ptrs = b_ptr + offs_k[:, None] * stride_bk + offs_bn[None, :] * stride_bn

    acc = tl.zeros((BLOCK_M, BLOCK_N), dtype=tl.float32)
    for kk in range(0, tl.cdiv(K, BLOCK_K)):
        a = tl.load(a_ptrs, mask=offs_k[None, :] < K - kk * BLOCK_K, other=0.0)
        b = tl.load(b_ptrs, mask=offs_k[:, None] < K - kk * BLOCK_K, other=0.0)
        acc = tl.dot(a, b, acc)
        a_ptrs += BLOCK_K * stride_ak
        b_ptrs += BLOCK_K * stride_bk

    c = acc.to(c_ptr.dtype.element_ty)
    offs_cm = pid_m * BLOCK_M + tl.arange(0, BLOCK_M)
    offs_cn = pid_n * BLOCK_N + tl.arange(0, BLOCK_N)
    c_ptrs = c_ptr + offs_cm[:, None] * stride_cm + offs_cn[None, :] * stride_cn
    mask = (offs_cm[:, None] < M) & (offs_cn[None, :] < N)
    tl.store(c_ptrs, c, mask=mask)

# config = {"BLOCK_K": 64, "BLOCK_M": 128, "BLOCK_N": 128, "GROUP_M": 8, "arch": "sm_90", "dtype": "fp8e4m3", "num_ctas": 1, "num_stages": 3, "num_warps": 16}
# arch = sm_90


// ===== COMPILED SASS (sm_90a) =====

	.target	sm_90a

	.elftype	@"ET_EXEC"


//--------------------- .note.nv.tkinfo           --------------------------
	.section	.note.nv.tkinfo,"",@"SHT_NOTE"
	.sectionflags	@"SHF_NOTE_NV_TKINFO"
	.tkinfo
        /*0018*/ 	.word	0x00000002
        /*0030*/ 	.string	""
        /*0030*/ 	.string	"ptxas"
        /*0030*/ 	.string	"Cuda compilation tools, release 13.0, V13.0.88"
        /*0030*/ 	.string	"Build cuda_13.0.r13.0/compiler.36424714_0"
        /*0030*/ 	.string	"-v  -suppress-debug-info  -lineinfo  -arch sm_90a "



//--------------------- .note.nv.cuinfo           --------------------------
	.section	.note.nv.cuinfo,"",@"SHT_NOTE"
	.sectionflags	@"SHF_NOTE_NV_CUINFO"
        /*0018*/ 	.short	0x0002
        /*001a*/ 	.short	0x005a
        /*001c*/ 	.short	0x0082
	.zero		2


//--------------------- .nv.info                  --------------------------
	.section	.nv.info,"",@"SHT_CUDA_INFO"
	.align	4


	//----- nvinfo : EIATTR_REGCOUNT
	.align		4
        /*0000*/ 	.byte	0x04, 0x2f
        /*0002*/ 	.short	(.L_1 - .L_0)
	.align		4
.L_0:
        /*0004*/ 	.word	index@(matmul_kernel)
        /*0008*/ 	.word	0x00000080


	//----- nvinfo : EIATTR_FRAME_SIZE
	.align		4
.L_1:
        /*000c*/ 	.byte	0x04, 0x11
        /*000e*/ 	.short	(.L_3 - .L_2)
	.align		4
.L_2:
        /*0010*/ 	.word	index@(matmul_kernel)
        /*0014*/ 	.word	0x00000000


	//----- nvinfo : EIATTR_MIN_STACK_SIZE
	.align		4
.L_3:
        /*0018*/ 	.byte	0x04, 0x12
        /*001a*/ 	.short	(.L_5 - .L_4)
	.align		4
.L_4:
        /*001c*/ 	.word	index@(matmul_kernel)
        /*0020*/ 	.word	0x00000000
.L_5:


//--------------------- .nv.compat                --------------------------
	.section	.nv.compat,"",@"SHT_CUDA_COMPAT_INFO"
	.align	4
        /*0000*/ 	.byte	0x02, 0x09, 0x01, 0x00, 0x02, 0x02, 0x04, 0x00, 0x02, 0x05, 0x05, 0x00, 0x03, 0x07, 0x01, 0x01
        /*0010*/ 	.byte	0x02, 0x03, 0x00, 0x00, 0x02, 0x06, 0x01, 0x00, 0x04, 0x0b, 0x08, 0x00, 0x00, 0x00, 0x00, 0x00
        /*0020*/ 	.byte	0x00, 0x00, 0x00, 0x00


//--------------------- .nv.info.matmul_kernel    --------------------------
	.section	.nv.info.matmul_kernel,"",@"SHT_CUDA_INFO"
	.sectionflags	@""
	.align	4


	//----- nvinfo : EIATTR_CUDA_API_VERSION
	.align		4
        /*0000*/ 	.byte	0x04, 0x37
        /*0002*/ 	.short	(.L_7 - .L_6)
.L_6:
        /*0004*/ 	.word	0x00000082


	//----- nvinfo : EIATTR_KPARAM_INFO
	.align		4
.L_7:
        /*0008*/ 	.byte	0x04, 0x17
        /*000a*/ 	.short	(.L_9 - .L_8)
.L_8:
        /*000c*/ 	.word	0x00000000
        /*0010*/ 	.short	0x000d
        /*0012*/ 	.short	0x0048
        /*0014*/ 	.byte	0x00, 0xf4, 0x21, 0x00


	//----- nvinfo : EIATTR_KPARAM_INFO
	.align		4
.L_9:
        /*0018*/ 	.byte	0x04, 0x17
        /*001a*/ 	.short	(.L_11 - .L_10)
.L_10:
        /*001c*/ 	.word	0x00000000
        /*0020*/ 	.short	0x000c
        /*0022*/ 	.short	0x0040
        /*0024*/ 	.byte	0x00, 0xf4, 0x21, 0x00


	//----- nvinfo : EIATTR_KPARAM_INFO
	.align		4
.L_11:
        /*0028*/ 	.byte	0x04, 0x17
        /*002a*/ 	.short	(.L_13 - .L_12)
.L_12:
        /*002c*/ 	.word	0x00000000
        /*0030*/ 	.short	0x000b
        /*0032*/ 	.short	0x0038
        /*0034*/ 	.byte	0x00, 0xf0, 0x11, 0x00


	//----- nvinfo : EIATTR_KPARAM_INFO
	.align		4
.L_13:
        /*0038*/ 	.byte	0x04, 0x17
        /*003a*/ 	.short	(.L_15 - .L_14)
.L_14:
        /*003c*/ 	.word	0x00000000
        /*0040*/ 	.short	0x000a
        /*0042*/ 	.short	0x0034
        /*0044*/ 	.byte	0x00, 0xf0, 0x11, 0x00


	//----- nvinfo : EIATTR_KPARAM_INFO
	.align		4
.L_15:
        /*0048*/ 	.byte	0x04, 0x17
        /*004a*/ 	.short	(.L_17 - .L_16)
.L_16:
        /*004c*/ 	.word	0x00000000
        /*0050*/ 	.short	0x0009
        /*0052*/ 	.short	0x0030
        /*0054*/ 	.byte	0x00, 0xf0, 0x11, 0x00


	//----- nvinfo : EIATTR_KPARAM_INFO
	.align		4
.L_17:
        /*0058*/ 	.byte	0x04, 0x17
        /*005a*/ 	.short	(.L_19 - .L_18)
.L_18:
        /*005c*/ 	.word	0x00000000
        /*0060*/ 	.short	0x0008
        /*0062*/ 	.short	0x002c
        /*0064*/ 	.byte	0x00, 0xf0, 0x11, 0x00


	//----- nvinfo : EIATTR_KPARAM_INFO
	.align		4
.L_19:
        /*0068*/ 	.byte	0x04, 0x17
        /*006a*/ 	.short	(.L_21 - .L_20)
.L_20:
        /*006c*/ 	.word	0x00000000
        /*0070*/ 	.short	0x0007
        /*0072*/ 	.short	0x0028
        /*0074*/ 	.byte	0x00, 0xf0, 0x11, 0x00


	//----- nvinfo : EIATTR_KPARAM_INFO
	.align		4
.L_21:
        /*0078*/ 	.byte	0x04, 0x17
        /*007a*/ 	.short	(.L_23 - .L_22)
.L_22:
        /*007c*/ 	.word	0x00000000
        /*0080*/ 	.short	0x0006
        /*0082*/ 	.short	0x0024
        /*0084*/ 	.byte	0x00, 0xf0, 0x11, 0x00


	//----- nvinfo : EIATTR_KPARAM_INFO
	.align		4
.L_23:
        /*0088*/ 	.byte	0x04, 0x17
        /*008a*/ 	.short	(.L_25 - .L_24)
.L_24:
        /*008c*/ 	.word	0x00000000
        /*0090*/ 	.short	0x0005
        /*0092*/ 	.short	0x0020
        /*0094*/ 	.byte	0x00, 0xf0, 0x11, 0x00


	//----- nvinfo : EIATTR_KPARAM_INFO
	.align		4
.L_25:
        /*0098*/ 	.byte	0x04, 0x17
        /*009a*/ 	.short	(.L_27 - .L_26)
.L_26:
        /*009c*/ 	.word	0x00000000
        /*00a0*/ 	.short	0x0004
        /*00a2*/ 	.short	0x001c
        /*00a4*/ 	.byte	0x00, 0xf0, 0x11, 0x00


	//----- nvinfo : EIATTR_KPARAM_INFO
	.align		4
.L_27:
        /*00a8*/ 	.byte	0x04, 0x17
        /*00aa*/ 	.short	(.L_29 - .L_28)
.L_28:
        /*00ac*/ 	.word	0x00000000
        /*00b0*/ 	.short	0x0003
        /*00b2*/ 	.short	0x0018
        /*00b4*/ 	.byte	0x00, 0xf0, 0x11, 0x00


	//----- nvinfo : EIATTR_KPARAM_INFO
	.align		4
.L_29:
        /*00b8*/ 	.byte	0x04, 0x17
        /*00ba*/ 	.short	(.L_31 - .L_30)
.L_30:
        /*00bc*/ 	.word	0x00000000
        /*00c0*/ 	.short	0x0002
        /*00c2*/ 	.short	0x0010
        /*00c4*/ 	.byte	0x00, 0xf4, 0x21, 0x00


	//----- nvinfo : EIATTR_KPARAM_INFO
	.align		4
.L_31:
        /*00c8*/ 	.byte	0x04, 0x17
        /*00ca*/ 	.short	(.L_33 - .L_32)
.L_32:
        /*00cc*/ 	.word	0x00000000
        /*00d0*/ 	.short	0x0001
        /*00d2*/ 	.short	0x0008
        /*00d4*/ 	.byte	0x00, 0xf4, 0x21, 0x00


	//----- nvinfo : EIATTR_KPARAM_INFO
	.align		4
.L_33:
        /*00d8*/ 	.byte	0x04, 0x17
        /*00da*/ 	.short	(.L_35 - .L_34)
.L_34:
        /*00dc*/ 	.word	0x00000000
        /*00e0*/ 	.short	0x0000
        /*00e2*/ 	.short	0x0000
        /*00e4*/ 	.byte	0x00, 0xf4, 0x21, 0x00


	//----- nvinfo : EIATTR_SPARSE_MMA_MASK
	.align		4
.L_35:
        /*00e8*/ 	.byte	0x03, 0x50
        /*00ea*/ 	.short	0x0000


	//----- nvinfo : EIATTR_MAXREG_COUNT
	.align		4
        /*00ec*/ 	.byte	0x03, 0x1b
        /*00ee*/ 	.short	0x0080


	//----- nvinfo : EIATTR_NUM_BARRIERS
	.align		4
        /*00f0*/ 	.byte	0x02, 0x4c
        /*00f2*/ 	.byte	0x01
	.zero		1


	//----- nvinfo : EIATTR_MERCURY_ISA_VERSION
	.align		4
        /*00f4*/ 	.byte	0x03, 0x5f
        /*00f6*/ 	.short	0x0101


	//----- nvinfo : EIATTR_EXIT_INSTR_OFFSETS
	.align		4
        /*00f8*/ 	.byte	0x04, 0x1c
        /*00fa*/ 	.short	(.L_37 - .L_36)


	//   ....[0]....
.L_36:
        /*00fc*/ 	.word	0x00004420


	//   ....[1]....
        /*0100*/ 	.word	0x00004440


	//----- nvinfo : EIATTR_REQNTID
	.align		4
.L_37:
        /*0104*/ 	.byte	0x04, 0x10
        /*0106*/ 	.short	(.L_39 - .L_38)
.L_38:
        /*0108*/ 	.word	0x00000200
        /*010c*/ 	.word	0x00000001
        /*0110*/ 	.word	0x00000001


	//----- nvinfo : EIATTR_CBANK_PARAM_SIZE
	.align		4
.L_39:
        /*0114*/ 	.byte	0x03, 0x19
        /*0116*/ 	.short	0x0050


	//----- nvinfo : EIATTR_PARAM_CBANK
	.align		4
        /*0118*/ 	.byte	0x04, 0x0a
        /*011a*/ 	.short	(.L_41 - .L_40)
	.align		4
.L_40:
        /*011c*/ 	.word	index@(.nv.constant0.matmul_kernel)
        /*0120*/ 	.short	0x0210
        /*0122*/ 	.short	0x0050


	//----- nvinfo : EIATTR_SW_WAR
	.align		4
.L_41:
        /*0124*/ 	.byte	0x04, 0x36
        /*0126*/ 	.short	(.L_43 - .L_42)
.L_42:
        /*0128*/ 	.word	0x00000008
.L_43:


//--------------------- .nv.callgraph             --------------------------
	.section	.nv.callgraph,"",@"SHT_CUDA_CALLGRAPH"
	.align	4
	.sectionentsize	8
	.align		4
        /*0000*/ 	.word	0x00000000
	.align		4
        /*0004*/ 	.word	0xffffffff
	.align		4
        /*0008*/ 	.word	0x00000000
	.align		4
        /*000c*/ 	.word	0xfffffffe
	.align		4
        /*0010*/ 	.word	0x00000000
	.align		4
        /*0014*/ 	.word	0xfffffffd
	.align		4
        /*0018*/ 	.word	0x00000000
	.align		4
        /*001c*/ 	.word	0xfffffffc


//--------------------- .text.matmul_kernel       --------------------------
	.section	.text.matmul_kernel,"ax",@progbits
	.align	128
        .global         matmul_kernel
        .type           matmul_kernel,@function
        .size           matmul_kernel,(.L_x_4 - matmul_kernel)
        .other          matmul_kernel,@"STO_CUDA_ENTRY STV_DEFAULT"
matmul_kernel:
.text.matmul_kernel:
[----:B------:R-:W0:Y:S08]  /*0000*/  LDC R1, c[0x0][0x28] ;  /* 0x00000a00ff017b82 */ /* 0x000e300000000800 */
[----:B------:R-:W1:Y:S01]  /*0010*/  LDC.64 R28, c[0x0][0x228] ;  /* 0x00008a00ff1c7b82 */ /* 0x000e620000000a00 */
[----:B------:R-:W2:Y:S01]  /*0020*/  S2R R5, SR_CTAID.X ;  /* 0x0000000000057919 */ /* 0x000ea20000002500 */
[----:B------:R-:W-:Y:S01]  /*0030*/  UMOV UR4, 0x400 ;  /* 0x0000040000047882 */ /* 0x000fe20000000000 */
[----:B------:R-:W-:Y:S01]  /*0040*/  ULDC.64 UR14, c[0x0][0x208] ;  /* 0x00008200000e7ab9 */ /* 0x000fe20000000a00 */
[----:B------:R-:W-:-:S04]  /*0050*/  ULDC UR11, c[0x0][0x230] ;  /* 0x00008c00000b7ab9 */ /* 0x000fc80000000800 */
[----:B------:R-:W3:Y:S08]  /*0060*/  LDC R57, c[0x0][0x230] ;  /* 0x00008c00ff397b82 */ /* 0x000ef00000000800 */
[----:B------:R-:W4:Y:S01]  /*0070*/  S2UR UR10, SR_CgaCtaId ;  /* 0x00000000000a79c3 */ /* 0x000f220000008800 */
[----:B-1----:R-:W-:-:S05]  /*0080*/  VIADD R0, R29, 0x7f ;  /* 0x0000007f1d007836 */ /* 0x002fca0000000000 */
[----:B------:R-:W-:Y:S01]  /*0090*/  SHF.R.S32.HI R3, RZ, 0x1f, R0 ;  /* 0x0000001fff037819 */ /* 0x000fe20000011400 */
[----:B---3--:R-:W-:-:S03]  /*00a0*/  VIADD R57, R57, 0x3f ;  /* 0x0000003f39397836 */ /* 0x008fc60000000000 */
[----:B------:R-:W-:Y:S02]  /*00b0*/  LEA.HI R3, R3, R0, RZ, 0x7 ;  /* 0x0000000003037211 */ /* 0x000fe400078f38ff */
[----:B--2---:R-:W-:Y:S02]  /*00c0*/  IABS R8, R5 ;  /* 0x0000000500087213 */ /* 0x004fe40000000000 */
[----:B------:R-:W-:Y:S01]  /*00d0*/  SHF.R.S32.HI R3, RZ, 0x7, R3 ;  /* 0x00000007ff037819 */ /* 0x000fe20000011403 */
[----:B----4-:R-:W-:-:S04]  /*00e0*/  ULEA UR10, UR10, UR4, 0x18 ;  /* 0x000000040a0a7291 */ /* 0x010fc8000f8ec03f */
[----:B------:R-:W-:-:S05]  /*00f0*/  IMAD.SHL.U32 R4, R3, 0x8, RZ ;  /* 0x0000000803047824 */ /* 0x000fca00078e00ff */
[-C--:B------:R-:W-:Y:S02]  /*0100*/  IABS R7, R4.reuse ;  /* 0x0000000400077213 */ /* 0x080fe40000000000 */
[----:B------:R-:W-:Y:S02]  /*0110*/  IABS R10, R4 ;  /* 0x00000004000a7213 */ /* 0x000fe40000000000 */
[----:B------:R-:W1:Y:S08]  /*0120*/  I2F.RP R0, R7 ;  /* 0x0000000700007306 */ /* 0x000e700000209400 */
[----:B-1----:R-:W1:Y:S02]  /*0130*/  MUFU.RCP R0, R0 ;  /* 0x0000000000007308 */ /* 0x002e640000001000 */
[----:B-1----:R-:W-:-:S02]  /*0140*/  VIADD R2, R0, 0xffffffe ;  /* 0x0ffffffe00027836 */ /* 0x002fc40000000000 */
[----:B------:R-:W-:-:S04]  /*0150*/  IMAD.MOV R0, RZ, RZ, -R10 ;  /* 0x000000ffff007224 */ /* 0x000fc800078e0a0a */
[----:B------:R1:W2:Y:S02]  /*0160*/  F2I.FTZ.U32.TRUNC.NTZ R3, R2 ;  /* 0x0000000200037305 */ /* 0x0002a4000021f000 */
[----:B-1----:R-:W-:Y:S02]  /*0170*/  IMAD.MOV.U32 R2, RZ, RZ, RZ ;  /* 0x000000ffff027224 */ /* 0x002fe400078e00ff */
[----:B--2---:R-:W-:-:S04]  /*0180*/  IMAD.MOV R6, RZ, RZ, -R3 ;  /* 0x000000ffff067224 */ /* 0x004fc800078e0a03 */
[----:B------:R-:W-:Y:S02]  /*0190*/  IMAD R9, R6, R7, RZ ;  /* 0x0000000706097224 */ /* 0x000fe400078e02ff */
[----:B------:R-:W-:Y:S02]  /*01a0*/  IMAD.MOV.U32 R6, RZ, RZ, R8 ;  /* 0x000000ffff067224 */ /* 0x000fe400078e0008 */
[----:B------:R-:W-:-:S06]  /*01b0*/  IMAD.HI.U32 R3, R3, R9, R2 ;  /* 0x0000000903037227 */ /* 0x000fcc00078e0002 */
[----:B------:R-:W-:-:S04]  /*01c0*/  IMAD.HI.U32 R3, R3, R6, RZ ;  /* 0x0000000603037227 */ /* 0x000fc800078e00ff */
[----:B------:R-:W-:-:S05]  /*01d0*/  IMAD R0, R3, R0, R6 ;  /* 0x0000000003007224 */ /* 0x000fca00078e0206 */
[----:B------:R-:W-:-:S13]  /*01e0*/  ISETP.GT.U32.AND P1, PT, R7, R0, PT ;  /* 0x000000000700720c */ /* 0x000fda0003f24070 */
[----:B------:R-:W-:Y:S02]  /*01f0*/  @!P1 IMAD.IADD R0, R0, 0x1, -R7 ;  /* 0x0000000100009824 */ /* 0x000fe400078e0a07 */
[----:B------:R-:W-:Y:S01]  /*0200*/  @!P1 VIADD R3, R3, 0x1 ;  /* 0x0000000103039836 */ /* 0x000fe20000000000 */
[----:B------:R-:W-:Y:S02]  /*0210*/  ISETP.NE.AND P1, PT, R4, RZ, PT ;  /* 0x000000ff0400720c */ /* 0x000fe40003f25270 */
[----:B------:R-:W-:Y:S02]  /*0220*/  ISETP.GE.U32.AND P0, PT, R0, R7, PT ;  /* 0x000000070000720c */ /* 0x000fe40003f06070 */
[----:B------:R-:W-:-:S04]  /*0230*/  LOP3.LUT R0, R5, R4, RZ, 0x3c, !PT ;  /* 0x0000000405007212 */ /* 0x000fc800078e3cff */
[----:B------:R-:W-:Y:S01]  /*0240*/  ISETP.GE.AND P2, PT, R0, RZ, PT ;  /* 0x000000ff0000720c */ /* 0x000fe20003f46270 */
[----:B------:R-:W-:-:S06]  /*0250*/  VIADD R0, R28, 0x7f ;  /* 0x0000007f1c007836 */ /* 0x000fcc0000000000 */
[----:B------:R-:W-:-:S04]  /*0260*/  @P0 VIADD R3, R3, 0x1 ;  /* 0x0000000103030836 */ /* 0x000fc80000000000 */
[----:B------:R-:W-:Y:S01]  /*0270*/  IMAD.MOV.U32 R2, RZ, RZ, R3 ;  /* 0x000000ffff027224 */ /* 0x000fe200078e0003 */
[----:B------:R-:W-:-:S03]  /*0280*/  SHF.R.S32.HI R3, RZ, 0x1f, R0 ;  /* 0x0000001fff037819 */ /* 0x000fc60000011400 */
[----:B------:R-:W-:Y:S01]  /*0290*/  @!P2 IMAD.MOV R2, RZ, RZ, -R2 ;  /* 0x000000ffff02a224 */ /* 0x000fe200078e0a02 */
[----:B------:R-:W-:Y:S02]  /*02a0*/  @!P1 LOP3.LUT R2, RZ, R4, RZ, 0x33, !PT ;  /* 0x00000004ff029212 */ /* 0x000fe400078e33ff */
[----:B------:R-:W-:-:S03]  /*02b0*/  LEA.HI R3, R3, R0, RZ, 0x7 ;  /* 0x0000000003037211 */ /* 0x000fc600078f38ff */
[----:B------:R-:W-:Y:S02]  /*02c0*/  IMAD.SHL.U32 R6, R2, 0x8, RZ ;  /* 0x0000000802067824 */ /* 0x000fe400078e00ff */
[----:B------:R-:W-:-:S03]  /*02d0*/  IMAD.MOV R2, RZ, RZ, -R2 ;  /* 0x000000ffff027224 */ /* 0x000fc600078e0a02 */
[----:B------:R-:W-:Y:S01]  /*02e0*/  LEA.HI.SX32 R3, R3, -R6, 0x19 ;  /* 0x8000000603037211 */ /* 0x000fe200078fcaff */
[----:B------:R-:W-:-:S03]  /*02f0*/  IMAD R11, R4, R2, R5 ;  /* 0x00000002040b7224 */ /* 0x000fc600078e0205 */
[----:B------:R-:W-:-:S04]  /*0300*/  VIMNMX R8, R3, 0x8, PT ;  /* 0x0000000803087848 */ /* 0x000fc80003fe0100 */
[-C--:B------:R-:W-:Y:S02]  /*0310*/  IABS R7, R8.reuse ;  /* 0x0000000800077213 */ /* 0x080fe40000000000 */
[----:B------:R-:W-:Y:S02]  /*0320*/  IABS R4, R8 ;  /* 0x0000000800047213 */ /* 0x000fe40000000000 */
[----:B------:R-:W1:Y:S08]  /*0330*/  I2F.RP R0, R7 ;  /* 0x0000000700007306 */ /* 0x000e700000209400 */
[----:B-1----:R-:W1:Y:S02]  /*0340*/  MUFU.RCP R0, R0 ;  /* 0x0000000000007308 */ /* 0x002e640000001000 */
[----:B-1----:R-:W-:-:S02]  /*0350*/  VIADD R3, R0, 0xffffffe ;  /* 0x0ffffffe00037836 */ /* 0x002fc40000000000 */
[----:B------:R-:W-:-:S04]  /*0360*/  IMAD.MOV R0, RZ, RZ, -R4 ;  /* 0x000000ffff007224 */ /* 0x000fc800078e0a04 */
[----:B------:R-:W1:Y:S02]  /*0370*/  F2I.FTZ.U32.TRUNC.NTZ R3, R3 ;  /* 0x0000000300037305 */ /* 0x000e64000021f000 */
[----:B-1----:R-:W-:-:S04]  /*0380*/  IMAD.MOV R9, RZ, RZ, -R3 ;  /* 0x000000ffff097224 */ /* 0x002fc800078e0a03 */
[----:B------:R-:W-:Y:S01]  /*0390*/  IMAD.MOV.U32 R2, RZ, RZ, R9 ;  /* 0x000000ffff027224 */ /* 0x000fe200078e0009 */
[----:B------:R-:W-:-:S03]  /*03a0*/  IABS R9, R11 ;  /* 0x0000000b00097213 */ /* 0x000fc60000000000 */
[----:B------:R-:W-:Y:S02]  /*03b0*/  IMAD R5, R2, R7, RZ ;  /* 0x0000000702057224 */ /* 0x000fe400078e02ff */
[----:B------:R-:W-:-:S04]  /*03c0*/  IMAD.MOV.U32 R2, RZ, RZ, RZ ;  /* 0x000000ffff027224 */ /* 0x000fc800078e00ff */
[----:B------:R-:W-:Y:S01]  /*03d0*/  IMAD.HI.U32 R2, R3, R5, R2 ;  /* 0x0000000503027227 */ /* 0x000fe200078e0002 */
[----:B------:R-:W-:-:S04]  /*03e0*/  LOP3.LUT R3, R11, R8, RZ, 0x3c, !PT ;  /* 0x000000080b037212 */ /* 0x000fc800078e3cff */
[----:B------:R-:W-:Y:S01]  /*03f0*/  ISETP.GE.AND P2, PT, R3, RZ, PT ;  /* 0x000000ff0300720c */ /* 0x000fe20003f46270 */
[----:B------:R-:W-:-:S04]  /*0400*/  IMAD.HI.U32 R2, R2, R9, RZ ;  /* 0x0000000902027227 */ /* 0x000fc800078e00ff */
[----:B------:R-:W-:-:S05]  /*0410*/  IMAD R0, R2, R0, R9 ;  /* 0x0000000002007224 */ /* 0x000fca00078e0209 */
[----:B------:R-:W-:-:S13]  /*0420*/  ISETP.GT.U32.AND P1, PT, R7, R0, PT ;  /* 0x000000000700720c */ /* 0x000fda0003f24070 */
[----:B------:R-:W-:Y:S02]  /*0430*/  @!P1 IMAD.IADD R0, R0, 0x1, -R7 ;  /* 0x0000000100009824 */ /* 0x000fe400078e0a07 */
[----:B------:R-:W-:Y:S01]  /*0440*/  @!P1 VIADD R2, R2, 0x1 ;  /* 0x0000000102029836 */ /* 0x000fe20000000000 */
[----:B------:R-:W-:Y:S02]  /*0450*/  ISETP.NE.AND P1, PT, R8, RZ, PT ;  /* 0x000000ff0800720c */ /* 0x000fe40003f25270 */
[----:B------:R-:W-:Y:S02]  /*0460*/  ISETP.GE.U32.AND P0, PT, R0, R7, PT ;  /* 0x000000070000720c */ /* 0x000fe40003f06070 */
[----:B------:R-:W1:Y:S11]  /*0470*/  S2R R0, SR_TID.X ;  /* 0x0000000000007919 */ /* 0x000e760000002100 */
[----:B------:R-:W-:Y:S01]  /*0480*/  @P0 VIADD R2, R2, 0x1 ;  /* 0x0000000102020836 */ /* 0x000fe20000000000 */
[----:B------:R-:W-:-:S03]  /*0490*/  ISETP.GT.AND P0, PT, R57, 0x3f, PT ;  /* 0x0000003f3900780c */ /* 0x000fc60003f04270 */
[----:B------:R-:W-:Y:S01]  /*04a0*/  @!P2 IMAD.MOV R2, RZ, RZ, -R2 ;  /* 0x000000ffff02a224 */ /* 0x000fe200078e0a02 */
[----:B------:R-:W-:-:S05]  /*04b0*/  @!P1 LOP3.LUT R2, RZ, R8, RZ, 0x33, !PT ;  /* 0x00000008ff029212 */ /* 0x000fca00078e33ff */
[----:B------:R-:W-:-:S04]  /*04c0*/  IMAD.MOV R3, RZ, RZ, -R2 ;  /* 0x000000ffff037224 */ /* 0x000fc800078e0a02 */
[----:B------:R-:W-:-:S04]  /*04d0*/  IMAD R3, R8, R3, R11 ;  /* 0x0000000308037224 */ /* 0x000fc800078e020b */
[----:B------:R-:W-:Y:S02]  /*04e0*/  IMAD.IADD R4, R6, 0x1, R3 ;  /* 0x0000000106047824 */ /* 0x000fe400078e0203 */
[----:B------:R-:W-:Y:S01]  /*04f0*/  IMAD.SHL.U32 R3, R2, 0x80, RZ ;  /* 0x0000008002037824 */ /* 0x000fe200078e00ff */
[----:B-1----:R-:W-:Y:S02]  /*0500*/  SHF.R.U32.HI R10, RZ, 0x7, R0 ;  /* 0x00000007ff0a7819 */ /* 0x002fe40000011600 */
[----:B------:R-:W-:Y:S02]  /*0510*/  LOP3.LUT R5, R0, 0x7f, RZ, 0xc0, !PT ;  /* 0x0000007f00057812 */ /* 0x000fe400078ec0ff */
[----:B------:R-:W-:-:S03]  /*0520*/  SGXT.U32 R10, R10, 0x2 ;  /* 0x000000020a0a781a */ /* 0x000fc60000000000 */
[----:B------:R-:W-:Y:S01]  /*0530*/  IMAD R2, R4, 0x80, R5 ;  /* 0x0000008004027824 */ /* 0x000fe200078e0205 */
[C---:B------:R-:W-:Y:S02]  /*0540*/  LOP3.LUT R9, R10.reuse, 0x4, RZ, 0xfc, !PT ;  /* 0x000000040a097812 */ /* 0x040fe400078efcff */
[C---:B------:R-:W-:Y:S02]  /*0550*/  LOP3.LUT R11, R10.reuse, 0x8, RZ, 0xfc, !PT ;  /* 0x000000080a0b7812 */ /* 0x040fe400078efcff */
[C---:B------:R-:W-:Y:S02]  /*0560*/  LOP3.LUT R12, R10.reuse, 0xc, RZ, 0xfc, !PT ;  /* 0x0000000c0a0c7812 */ /* 0x040fe400078efcff */
[C---:B------:R-:W-:Y:S02]  /*0570*/  LOP3.LUT R13, R10.reuse, 0x10, RZ, 0xfc, !PT ;  /* 0x000000100a0d7812 */ /* 0x040fe400078efcff */
[C---:B------:R-:W-:Y:S02]  /*0580*/  LOP3.LUT R14, R10.reuse, 0x14, RZ, 0xfc, !PT ;  /* 0x000000140a0e7812 */ /* 0x040fe400078efcff */
[----:B------:R-:W-:-:S02]  /*0590*/  LOP3.LUT R15, R10, 0x18, RZ, 0xfc, !PT ;  /* 0x000000180a0f7812 */ /* 0x000fc400078efcff */
        /* <DEDUP_REMOVED lines=8> */
[----:B------:R-:W-:Y:S01]  /*0620*/  LOP3.LUT R56, R10, 0x3c, RZ, 0xfc, !PT ;  /* 0x0000003c0a387812 */ /* 0x000fe200078efcff */
[----:B0-----:R-:W-:Y:S06]  /*0630*/  @P0 BRA `(.L_x_0) ;  /* 0x0000000000480947 */ /* 0x001fec0003800000 */
[----:B------:R-:W-:Y:S01]  /*0640*/  IMAD.SHL.U32 R4, R0, 0x8, RZ ;  /* 0x0000000800047824 */ /* 0x000fe200078e00ff */
[----:B------:R-:W-:Y:S02]  /*0650*/  CS2R R24, SRZ ;  /* 0x0000000000187805 */ /* 0x000fe4000001ff00 */
[----:B------:R-:W-:Y:S02]  /*0660*/  CS2R R26, SRZ ;  /* 0x00000000001a7805 */ /* 0x000fe4000001ff00 */
[----:B------:R-:W-:Y:S02]  /*0670*/  CS2R R28, SRZ ;  /* 0x00000000001c7805 */ /* 0x000fe4000001ff00 */
[----:B------:R-:W-:Y:S02]  /*0680*/  CS2R R30, SRZ ;  /* 0x00000000001e7805 */ /* 0x000fe4000001ff00 */
[----:B------:R-:W-:Y:S02]  /*0690*/  CS2R R32, SRZ ;  /* 0x0000000000207805 */ /* 0x000fe4000001ff00 */
[----:B------:R-:W-:-:S02]  /*06a0*/  CS2R R34, SRZ ;  /* 0x0000000000227805 */ /* 0x000fc4000001ff00 */
        /* <DEDUP_REMOVED lines=9> */
[----:B------:R-:W-:Y:S01]  /*0740*/  CS2R R54, SRZ ;  /* 0x0000000000367805 */ /* 0x000fe2000001ff00 */
[----:B------:R-:W-:Y:S06]  /*0750*/  BRA `(.L_x_1) ;  /* 0x0000002400ac7947 */ /* 0x000fec0003800000 */
.L_x_0:
[----:B------:R-:W-:Y:S01]  /*0760*/  IABS R43, R28 ;  /* 0x0000001c002b7213 */ /* 0x000fe20000000000 */
[----:B------:R-:W-:Y:S01]  /*0770*/  ULDC UR4, c[0x0][0x240] ;  /* 0x0000900000047ab9 */ /* 0x000fe20000000800 */
[----:B------:R-:W-:Y:S01]  /*0780*/  IABS R6, R29 ;  /* 0x0000001d00067213 */ /* 0x000fe20000000000 */
[----:B------:R-:W-:Y:S01]  /*0790*/  ULDC.64 UR8, c[0x0][0x218] ;  /* 0x0000860000087ab9 */ /* 0x000fe20000000a00 */
[----:B------:R-:W0:Y:S01]  /*07a0*/  I2F.RP R7, R43 ;  /* 0x0000002b00077306 */ /* 0x000e220000209400 */
[----:B------:R-:W-:Y:S01]  /*07b0*/  IABS R32, R2 ;  /* 0x0000000200207213 */ /* 0x000fe20000000000 */
[----:B------:R-:W-:Y:S01]  /*07c0*/  ULDC UR5, c[0x0][0x234] ;  /* 0x00008d0000057ab9 */ /* 0x000fe20000000800 */
[----:B------:R-:W-:Y:S01]  /*07d0*/  SHF.R.U32.HI R8, RZ, 0x6, R0 ;  /* 0x00000006ff087819 */ /* 0x000fe20000011600 */
[----:B------:R-:W-:Y:S01]  /*07e0*/  ULDC.64 UR6, c[0x0][0x210] ;  /* 0x0000840000067ab9 */ /* 0x000fe20000000a00 */
[----:B------:R-:W-:Y:S01]  /*07f0*/  LEA.HI R34, R0, R3, RZ, 0x1a ;  /* 0x0000000300227211 */ /* 0x000fe200078fd0ff */
[----:B------:R-:W-:Y:S01]  /*0800*/  UIADD3 UR13, UR10, 0x2000, URZ ;  /* 0x000020000a0d7890 */ /* 0x000fe2000fffe03f */
[----:B------:R-:W-:Y:S01]  /*0810*/  ISETP.GE.AND P6, PT, R2, RZ, PT ;  /* 0x000000ff0200720c */ /* 0x000fe20003fc6270 */
[----:B------:R-:W1:Y:S01]  /*0820*/  I2F.RP R4, R6 ;  /* 0x0000000600047306 */ /* 0x000e620000209400 */
[----:B------:R-:W-:Y:S01]  /*0830*/  ISETP.NE.AND P4, PT, R28, RZ, PT ;  /* 0x000000ff1c00720c */ /* 0x000fe20003f85270 */
[----:B------:R-:W-:Y:S01]  /*0840*/  VIADD R33, R34, 0x78 ;  /* 0x0000007822217836 */ /* 0x000fe20000000000 */
[----:B------:R-:W-:Y:S01]  /*0850*/  LOP3.LUT R58, R0, 0x3f, RZ, 0xc0, !PT ;  /* 0x0000003f003a7812 */ /* 0x000fe200078ec0ff */
[----:B------:R-:W-:-:S02]  /*0860*/  VIADD R36, R34, 0x58 ;  /* 0x0000005822247836 */ /* 0x000fc40000000000 */
[C---:B------:R-:W-:Y:S01]  /*0870*/  VIADD R40, R34.reuse, 0x48 ;  /* 0x0000004822287836 */ /* 0x040fe20000000000 */
[----:B------:R-:W-:Y:S01]  /*0880*/  ISETP.GE.AND P2, PT, R33, RZ, PT ;  /* 0x000000ff2100720c */ /* 0x000fe20003f46270 */
[----:B0-----:R-:W0:Y:S01]  /*0890*/  MUFU.RCP R7, R7 ;  /* 0x0000000700077308 */ /* 0x001e220000001000 */
[----:B------:R-:W-:Y:S01]  /*08a0*/  IABS R37, R36 ;  /* 0x0000002400257213 */ /* 0x000fe20000000000 */
[C---:B------:R-:W-:Y:S01]  /*08b0*/  VIADD R44, R34.reuse, 0x38 ;  /* 0x00000038222c7836 */ /* 0x040fe20000000000 */
[----:B------:R-:W-:Y:S01]  /*08c0*/  IABS R41, R40 ;  /* 0x0000002800297213 */ /* 0x000fe20000000000 */
[C---:B------:R-:W-:Y:S02]  /*08d0*/  VIADD R48, R34.reuse, 0x28 ;  /* 0x0000002822307836 */ /* 0x040fe40000000000 */
[----:B------:R-:W-:Y:S02]  /*08e0*/  VIADD R50, R34, 0x18 ;  /* 0x0000001822327836 */ /* 0x000fe40000000000 */
[----:B-1----:R-:W1:Y:S01]  /*08f0*/  MUFU.RCP R4, R4 ;  /* 0x0000000400047308 */ /* 0x002e620000001000 */
[----:B------:R-:W-:-:S02]  /*0900*/  IABS R47, R48 ;  /* 0x00000030002f7213 */ /* 0x000fc40000000000 */
[----:B------:R-:W-:Y:S01]  /*0910*/  IABS R51, R50 ;  /* 0x0000003200337213 */ /* 0x000fe20000000000 */
[----:B0-----:R-:W-:-:S04]  /*0920*/  VIADD R26, R7, 0xffffffe ;  /* 0x0ffffffe071a7836 */ /* 0x001fc80000000000 */
[----:B------:R0:W2:Y:S01]  /*0930*/  F2I.FTZ.U32.TRUNC.NTZ R27, R26 ;  /* 0x0000001a001b7305 */ /* 0x0000a2000021f000 */
[----:B-1----:R-:W-:Y:S01]  /*0940*/  VIADD R24, R4, 0xffffffe ;  /* 0x0ffffffe04187836 */ /* 0x002fe20000000000 */
[----:B------:R-:W-:Y:S02]  /*0950*/  SGXT.U32 R4, R8, 0x3 ;  /* 0x000000030804781a */ /* 0x000fe40000000000 */
[----:B------:R-:W-:-:S04]  /*0960*/  IABS R8, R33 ;  /* 0x0000002100087213 */ /* 0x000fc80000000000 */
[----:B------:R1:W3:Y:S01]  /*0970*/  F2I.FTZ.U32.TRUNC.NTZ R25, R24 ;  /* 0x0000001800197305 */ /* 0x0002e2000021f000 */
[----:B0-----:R-:W-:Y:S02]  /*0980*/  IMAD.MOV.U32 R26, RZ, RZ, RZ ;  /* 0x000000ffff1a7224 */ /* 0x001fe400078e00ff */
[----:B--2---:R-:W-:Y:S02]  /*0990*/  IMAD.MOV R30, RZ, RZ, -R27 ;  /* 0x000000ffff1e7224 */ /* 0x004fe400078e0a1b */
[----:B-1----:R-:W-:Y:S02]  /*09a0*/  IMAD.MOV.U32 R24, RZ, RZ, RZ ;  /* 0x000000ffff187224 */ /* 0x002fe400078e00ff */
[----:B------:R-:W-:Y:S01]  /*09b0*/  IMAD R7, R30, R43, RZ ;  /* 0x0000002b1e077224 */ /* 0x000fe200078e02ff */
[----:B------:R-:W-:-:S03]  /*09c0*/  SHF.R.U32.HI R30, RZ, 0x5, R0 ;  /* 0x00000005ff1e7819 */ /* 0x000fc60000011600 */
[----:B------:R-:W-:Y:S01]  /*09d0*/  IMAD.HI.U32 R26, R27, R7, R26 ;  /* 0x000000071b1a7227 */ /* 0x000fe200078e001a */
[----:B------:R-:W-:Y:S02]  /*09e0*/  R2UR UR12, R30 ;  /* 0x000000001e0c72ca */ /* 0x000fe400000e0000 */
[----:B------:R-:W-:Y:S01]  /*09f0*/  LOP3.LUT R7, R3, R4, RZ, 0xfc, !PT ;  /* 0x0000000403077212 */ /* 0x000fe200078efcff */
[--C-:B---3--:R-:W-:Y:S02]  /*0a00*/  IMAD.MOV R31, RZ, RZ, -R25.reuse ;  /* 0x000000ffff1f7224 */ /* 0x108fe400078e0a19 */
[----:B------:R-:W-:Y:S01]  /*0a10*/  IMAD.HI.U32 R26, R26, R32, RZ ;  /* 0x000000201a1a7227 */ /* 0x000fe200078e00ff */
[C---:B------:R-:W-:Y:S02]  /*0a20*/  LOP3.LUT R38, R7.reuse, 0x50, RZ, 0xfc, !PT ;  /* 0x0000005007267812 */ /* 0x040fe400078efcff */
[----:B------:R-:W-:Y:S01]  /*0a30*/  LOP3.LUT R42, R7, 0x40, RZ, 0xfc, !PT ;  /* 0x00000040072a7812 */ /* 0x000fe200078efcff */
[----:B------:R-:W-:Y:S01]  /*0a40*/  IMAD.MOV R30, RZ, RZ, -R26 ;  /* 0x000000ffff1e7224 */ /* 0x000fe200078e0a1a */
[----:B------:R-:W-:Y:S01]  /*0a50*/  IABS R39, R38 ;  /* 0x0000002600277213 */ /* 0x000fe20000000000 */
[----:B------:R-:W-:Y:S01]  /*0a60*/  IMAD R27, R31, R6, RZ ;  /* 0x000000061f1b7224 */ /* 0x000fe200078e02ff */
[----:B------:R-:W-:Y:S01]  /*0a70*/  LOP3.LUT R31, R7, 0x70, RZ, 0xfc, !PT ;  /* 0x00000070071f7812 */ /* 0x000fe200078efcff */
[----:B------:R-:W-:Y:S01]  /*0a80*/  IMAD R32, R43, R30, R32 ;  /* 0x0000001e2b207224 */ /* 0x000fe200078e0220 */
[----:B------:R-:W-:Y:S01]  /*0a90*/  LOP3.LUT R46, R7, 0x30, RZ, 0xfc, !PT ;  /* 0x00000030072e7812 */ /* 0x000fe200078efcff */
[----:B------:R-:W-:Y:S01]  /*0aa0*/  IMAD.HI.U32 R4, R25, R27, R24 ;  /* 0x0000001b19047227 */ /* 0x000fe200078e0018 */
[----:B------:R-:W-:-:S02]  /*0ab0*/  IABS R27, R31 ;  /* 0x0000001f001b7213 */ /* 0x000fc40000000000 */
[----:B------:R-:W-:Y:S01]  /*0ac0*/  ISETP.GT.U32.AND P1, PT, R43, R32, PT ;  /* 0x000000202b00720c */ /* 0x000fe20003f24070 */
[----:B------:R-:W-:Y:S01]  /*0ad0*/  IMAD.MOV.U32 R25, RZ, RZ, R8 ;  /* 0x000000ffff197224 */ /* 0x000fe200078e0008 */
[----:B------:R-:W-:Y:S01]  /*0ae0*/  SHF.R.S32.HI R8, RZ, 0x1f, R57 ;  /* 0x0000001fff087819 */ /* 0x000fe20000011439 */
[----:B------:R-:W-:Y:S01]  /*0af0*/  IMAD.HI.U32 R30, R4, R41, RZ ;  /* 0x00000029041e7227 */ /* 0x000fe200078e00ff */
[----:B------:R-:W-:Y:S02]  /*0b00*/  ISETP.GE.AND P3, PT, R31, RZ, PT ;  /* 0x000000ff1f00720c */ /* 0x000fe40003f66270 */
[----:B------:R-:W-:Y:S01]  /*0b10*/  LEA.HI R57, R8, R57, RZ, 0x6 ;  /* 0x0000003908397211 */ /* 0x000fe200078f30ff */
[----:B------:R-:W-:Y:S01]  /*0b20*/  IMAD.HI.U32 R8, R4, R27, RZ ;  /* 0x0000001b04087227 */ /* 0x000fe200078e00ff */
[----:B------:R-:W-:Y:S02]  /*0b30*/  IABS R45, R46 ;  /* 0x0000002e002d7213 */ /* 0x000fe40000000000 */
[----:B------:R-:W-:Y:S01]  /*0b40*/  LOP3.LUT R52, R7, 0x10, RZ, 0xfc, !PT ;  /* 0x0000001007347812 */ /* 0x000fe200078efcff */
[----:B------:R-:W-:Y:S01]  /*0b50*/  IMAD.MOV R26, RZ, RZ, -R8 ;  /* 0x000000ffff1a7224 */ /* 0x000fe200078e0a08 */
[----:B------:R-:W-:Y:S01]  /*0b60*/  IABS R59, R7 ;  /* 0x00000007003b7213 */ /* 0x000fe20000000000 */
[----:B------:R-:W-:Y:S01]  /*0b70*/  VIADD R8, R34, 0x68 ;  /* 0x0000006822087836 */ /* 0x000fe20000000000 */
[----:B------:R-:W-:Y:S01]  /*0b80*/  IABS R53, R52 ;  /* 0x0000003400357213 */ /* 0x000fe20000000000 */
[----:B------:R-:W-:Y:S01]  /*0b90*/  @!P1 IMAD.IADD R32, R32, 0x1, -R43 ;  /* 0x0000000120209824 */ /* 0x000fe200078e0a2b */
[----:B------:R-:W-:Y:S01]  /*0ba0*/  SHF.R.S32.HI R57, RZ, 0x6, R57 ;  /* 0x00000006ff397819 */ /* 0x000fe20000011439 */
[----:B------:R-:W-:Y:S01]  /*0bb0*/  IMAD.HI.U32 R24, R4, R25, RZ ;  /* 0x0000001904187227 */ /* 0x000fe200078e00ff */
[----:B------:R-:W-:-:S02]  /*0bc0*/  ISETP.GE.AND P5, PT, R8, RZ, PT ;  /* 0x000000ff0800720c */ /* 0x000fc40003fa6270 */
[----:B------:R-:W-:Y:S01]  /*0bd0*/  IABS R31, R8 ;  /* 0x00000008001f7213 */ /* 0x000fe20000000000 */
[----:B------:R-:W-:Y:S01]  /*0be0*/  IMAD.MOV R24, RZ, RZ, -R24 ;  /* 0x000000ffff187224 */ /* 0x000fe200078e0a18 */
[----:B------:R-:W-:Y:S01]  /*0bf0*/  LOP3.LUT R8, R7, 0x60, RZ, 0xfc, !PT ;  /* 0x0000006007087812 */ /* 0x000fe200078efcff */
[C---:B------:R-:W-:Y:S01]  /*0c00*/  IMAD R27, R6.reuse, R26, R27 ;  /* 0x0000001a061b7224 */ /* 0x040fe200078e021b */
[----:B------:R-:W-:Y:S01]  /*0c10*/  ISETP.GT.U32.AND P1, PT, R43, R32, PT ;  /* 0x000000202b00720c */ /* 0x000fe20003f24070 */
[----:B------:R-:W-:Y:S01]  /*0c20*/  IMAD R25, R6, R24, R25 ;  /* 0x0000001806197224 */ /* 0x000fe200078e0219 */
[----:B------:R-:W-:Y:S01]  /*0c30*/  IABS R35, R8 ;  /* 0x0000000800237213 */ /* 0x000fe20000000000 */
[----:B------:R-:W-:Y:S01]  /*0c40*/  IMAD.HI.U32 R26, R4, R37, RZ ;  /* 0x00000025041a7227 */ /* 0x000fe200078e00ff */
[----:B------:R-:W-:-:S03]  /*0c50*/  ISETP.GE.AND P0, PT, R8, RZ, PT ;  /* 0x000000ff0800720c */ /* 0x000fc60003f06270 */
[----:B------:R-:W-:-:S04]  /*0c60*/  IMAD.HI.U32 R8, R4, R31, RZ ;  /* 0x0000001f04087227 */ /* 0x000fc800078e00ff */
[----:B------:R-:W-:-:S04]  /*0c70*/  IMAD.HI.U32 R24, R4, R35, RZ ;  /* 0x0000002304187227 */ /* 0x000fc800078e00ff */
[----:B------:R-:W-:Y:S02]  /*0c80*/  IMAD.MOV R33, RZ, RZ, -R8 ;  /* 0x000000ffff217224 */ /* 0x000fe400078e0a08 */
[----:B------:R-:W-:-:S04]  /*0c90*/  IMAD.HI.U32 R8, R4, R39, RZ ;  /* 0x0000002704087227 */ /* 0x000fc800078e00ff */
[----:B------:R-:W-:Y:S02]  /*0ca0*/  IMAD.MOV R24, RZ, RZ, -R24 ;  /* 0x000000ffff187224 */ /* 0x000fe400078e0a18 */
[----:B------:R-:W-:Y:S02]  /*0cb0*/  IMAD.MOV R26, RZ, RZ, -R26 ;  /* 0x000000ffff1a7224 */ /* 0x000fe400078e0a1a */
[----:B------:R-:W-:Y:S02]  /*0cc0*/  IMAD.MOV R8, RZ, RZ, -R8 ;  /* 0x000000ffff087224 */ /* 0x000fe400078e0a08 */
[----:B------:R-:W-:Y:S02]  /*0cd0*/  IMAD R31, R6, R33, R31 ;  /* 0x00000021061f7224 */ /* 0x000fe400078e021f */
[----:B------:R-:W-:Y:S01]  /*0ce0*/  @!P1 IMAD.IADD R32, R32, 0x1, -R43 ;  /* 0x0000000120209824 */ /* 0x000fe200078e0a2b */
[C---:B------:R-:W-:Y:S01]  /*0cf0*/  ISETP.GT.U32.AND P1, PT, R6.reuse, R25, PT ;  /* 0x000000190600720c */ /* 0x040fe20003f24070 */
[C---:B------:R-:W-:Y:S01]  /*0d00*/  IMAD R33, R6.reuse, R24, R35 ;  /* 0x0000001806217224 */ /* 0x040fe200078e0223 */
[----:B------:R-:W-:Y:S01]  /*0d10*/  IABS R43, R44 ;  /* 0x0000002c002b7213 */ /* 0x000fe20000000000 */
[----:B------:R-:W-:-:S02]  /*0d20*/  IMAD R35, R6, R26, R37 ;  /* 0x0000001a06237224 */ /* 0x000fc400078e0225 */
[C---:B------:R-:W-:Y:S02]  /*0d30*/  IMAD R37, R6.reuse, R8, R39 ;  /* 0x0000000806257224 */ /* 0x040fe400078e0227 */
[----:B------:R-:W-:Y:S02]  /*0d40*/  IMAD.MOV.U32 R8, RZ, RZ, R32 ;  /* 0x000000ffff087224 */ /* 0x000fe400078e0020 */
[----:B------:R-:W-:Y:S02]  /*0d50*/  IMAD.MOV R30, RZ, RZ, -R30 ;  /* 0x000000ffff1e7224 */ /* 0x000fe400078e0a1e */
[----:B------:R-:W-:Y:S01]  /*0d60*/  @!P6 IMAD.MOV R8, RZ, RZ, -R8 ;  /* 0x000000ffff08e224 */ /* 0x000fe200078e0a08 */
[C---:B------:R-:W-:Y:S01]  /*0d70*/  ISETP.GT.U32.AND P6, PT, R6.reuse, R27, PT ;  /* 0x0000001b0600720c */ /* 0x040fe20003fc4070 */
[----:B------:R-:W-:Y:S01]  /*0d80*/  @!P1 IMAD.IADD R25, R25, 0x1, -R6 ;  /* 0x0000000119199824 */ /* 0x000fe200078e0a06 */
[----:B------:R-:W-:Y:S01]  /*0d90*/  @!P4 LOP3.LUT R8, RZ, R28, RZ, 0x33, !PT ;  /* 0x0000001cff08c212 */ /* 0x000fe200078e33ff */
[C---:B------:R-:W-:Y:S01]  /*0da0*/  IMAD R39, R6.reuse, R30, R41 ;  /* 0x0000001e06277224 */ /* 0x040fe200078e0229 */
[----:B------:R-:W-:Y:S01]  /*0db0*/  ISETP.GT.U32.AND P1, PT, R6, R31, PT ;  /* 0x0000001f0600720c */ /* 0x000fe20003f24070 */
[----:B------:R-:W-:Y:S01]  /*0dc0*/  IMAD.HI.U32 R26, R4, R43, RZ ;  /* 0x0000002b041a7227 */ /* 0x000fe200078e00ff */
[----:B------:R-:W-:-:S02]  /*0dd0*/  ISETP.GT.U32.AND P4, PT, R6, R25, PT ;  /* 0x000000190600720c */ /* 0x000fc40003f84070 */
[----:B------:R-:W-:Y:S01]  /*0de0*/  IABS R41, R42 ;  /* 0x0000002a00297213 */ /* 0x000fe20000000000 */
[----:B------:R-:W-:Y:S02]  /*0df0*/  IMAD.MOV R26, RZ, RZ, -R26 ;  /* 0x000000ffff1a7224 */ /* 0x000fe400078e0a1a */
[----:B------:R-:W-:-:S04]  /*0e00*/  IMAD.HI.U32 R28, R4, R45, RZ ;  /* 0x0000002d041c7227 */ /* 0x000fc800078e00ff */
[--C-:B------:R-:W-:Y:S02]  /*0e10*/  @!P6 IMAD.IADD R27, R27, 0x1, -R6.reuse ;  /* 0x000000011b1be824 */ /* 0x100fe400078e0a06 */
[--C-:B------:R-:W-:Y:S01]  /*0e20*/  @!P1 IMAD.IADD R31, R31, 0x1, -R6.reuse ;  /* 0x000000011f1f9824 */ /* 0x100fe200078e0a06 */
[C---:B------:R-:W-:Y:S01]  /*0e30*/  ISETP.GT.U32.AND P1, PT, R6.reuse, R37, PT ;  /* 0x000000250600720c */ /* 0x040fe20003f24070 */
[----:B------:R-:W-:Y:S01]  /*0e40*/  @!P4 IMAD.IADD R25, R25, 0x1, -R6 ;  /* 0x000000011919c824 */ /* 0x000fe200078e0a06 */
[----:B------:R-:W-:Y:S01]  /*0e50*/  ISETP.GT.U32.AND P6, PT, R6, R27, PT ;  /* 0x0000001b0600720c */ /* 0x000fe20003fc4070 */
[----:B------:R-:W-:Y:S01]  /*0e60*/  IMAD.HI.U32 R24, R4, R41, RZ ;  /* 0x0000002904187227 */ /* 0x000fe200078e00ff */
[----:B------:R-:W-:-:S03]  /*0e70*/  ISETP.GT.U32.AND P4, PT, R6, R33, PT ;  /* 0x000000210600720c */ /* 0x000fc60003f84070 */
[C---:B------:R-:W-:Y:S02]  /*0e80*/  IMAD R43, R6.reuse, R26, R43 ;  /* 0x0000001a062b7224 */ /* 0x040fe400078e022b */
[----:B------:R-:W-:Y:S02]  /*0e90*/  IMAD.MOV R24, RZ, RZ, -R24 ;  /* 0x000000ffff187224 */ /* 0x000fe400078e0a18 */
[----:B------:R-:W-:Y:S02]  /*0ea0*/  IMAD.MOV R28, RZ, RZ, -R28 ;  /* 0x000000ffff1c7224 */ /* 0x000fe400078e0a1c */
[--C-:B------:R-:W-:Y:S01]  /*0eb0*/  @!P1 IMAD.IADD R37, R37, 0x1, -R6.reuse ;  /* 0x0000000125259824 */ /* 0x100fe200078e0a06 */
[C---:B------:R-:W-:Y:S01]  /*0ec0*/  ISETP.GT.U32.AND P1, PT, R6.reuse, R43, PT ;  /* 0x0000002b0600720c */ /* 0x040fe20003f24070 */
[--C-:B------:R-:W-:Y:S01]  /*0ed0*/  @!P6 IMAD.IADD R27, R27, 0x1, -R6.reuse ;  /* 0x000000011b1be824 */ /* 0x100fe200078e0a06 */
[C---:B------:R-:W-:Y:S01]  /*0ee0*/  ISETP.GT.U32.AND P6, PT, R6.reuse, R35, PT ;  /* 0x000000230600720c */ /* 0x040fe20003fc4070 */
[----:B------:R-:W-:Y:S01]  /*0ef0*/  @!P4 IMAD.IADD R33, R33, 0x1, -R6 ;  /* 0x000000012121c824 */ /* 0x000fe200078e0a06 */
[C---:B------:R-:W-:Y:S01]  /*0f00*/  ISETP.GT.U32.AND P4, PT, R6.reuse, R39, PT ;  /* 0x000000270600720c */ /* 0x040fe20003f84070 */
[----:B------:R-:W-:-:S02]  /*0f10*/  IMAD R41, R6, R24, R41 ;  /* 0x0000001806297224 */ /* 0x000fc400078e0229 */
[----:B------:R-:W-:Y:S02]  /*0f20*/  IMAD R45, R6, R28, R45 ;  /* 0x0000001c062d7224 */ /* 0x000fe400078e022d */
[----:B------:R-:W-:-:S04]  /*0f30*/  IMAD.HI.U32 R30, R4, R47, RZ ;  /* 0x0000002f041e7227 */ /* 0x000fc800078e00ff */
[--C-:B------:R-:W-:Y:S01]  /*0f40*/  @!P1 IMAD.IADD R43, R43, 0x1, -R6.reuse ;  /* 0x000000012b2b9824 */ /* 0x100fe200078e0a06 */
[C---:B------:R-:W-:Y:S01]  /*0f50*/  ISETP.GT.U32.AND P1, PT, R6.reuse, R33, PT ;  /* 0x000000210600720c */ /* 0x040fe20003f24070 */
[--C-:B------:R-:W-:Y:S01]  /*0f60*/  @!P6 IMAD.IADD R35, R35, 0x1, -R6.reuse ;  /* 0x000000012323e824 */ /* 0x100fe200078e0a06 */
[C---:B------:R-:W-:Y:S01]  /*0f70*/  ISETP.GT.U32.AND P6, PT, R6.reuse, R41, PT ;  /* 0x000000290600720c */ /* 0x040fe20003fc4070 */
[----:B------:R-:W-:Y:S01]  /*0f80*/  @!P4 IMAD.IADD R39, R39, 0x1, -R6 ;  /* 0x000000012727c824 */ /* 0x000fe200078e0a06 */
[C---:B------:R-:W-:Y:S01]  /*0f90*/  ISETP.GT.U32.AND P4, PT, R6.reuse, R45, PT ;  /* 0x0000002d0600720c */ /* 0x040fe20003f84070 */
[----:B------:R-:W-:Y:S02]  /*0fa0*/  IMAD.MOV R30, RZ, RZ, -R30 ;  /* 0x000000ffff1e7224 */ /* 0x000fe400078e0a1e */
[----:B------:R-:W-:Y:S01]  /*0fb0*/  @!P2 IMAD.MOV R25, RZ, RZ, -R25 ;  /* 0x000000ffff19a224 */ /* 0x000fe200078e0a19 */
[C---:B------:R-:W-:Y:S01]  /*0fc0*/  ISETP.GT.U32.AND P2, PT, R6.reuse, R39, PT ;  /* 0x000000270600720c */ /* 0x040fe20003f44070 */
[----:B------:R-:W-:-:S02]  /*0fd0*/  IMAD R47, R6, R30, R47 ;  /* 0x0000001e062f7224 */ /* 0x000fc400078e022f */
[----:B------:R-:W-:Y:S01]  /*0fe0*/  VIADD R30, R34, 0x8 ;  /* 0x00000008221e7836 */ /* 0x000fe20000000000 */
[----:B------:R-:W-:Y:S01]  /*0ff0*/  LOP3.LUT R34, R7, 0x20, RZ, 0xfc, !PT ;  /* 0x0000002007227812 */ /* 0x000fe200078efcff */
[--C-:B------:R-:W-:Y:S01]  /*1000*/  @!P1 IMAD.IADD R33, R33, 0x1, -R6.reuse ;  /* 0x0000000121219824 */ /* 0x100fe200078e0a06 */
[C---:B------:R-:W-:Y:S01]  /*1010*/  ISETP.GT.U32.AND P1, PT, R6.reuse, R37, PT ;  /* 0x000000250600720c */ /* 0x040fe20003f24070 */
[--C-:B------:R-:W-:Y:S01]  /*1020*/  @!P6 IMAD.IADD R41, R41, 0x1, -R6.reuse ;  /* 0x000000012929e824 */ /* 0x100fe200078e0a06 */
[----:B------:R-:W-:Y:S01]  /*1030*/  ISETP.GT.U32.AND P6, PT, R6, R31, PT ;  /* 0x0000001f0600720c */ /* 0x000fe20003fc4070 */
[----:B------:R-:W-:Y:S01]  /*1040*/  @!P4 IMAD.IADD R45, R45, 0x1, -R6 ;  /* 0x000000012d2dc824 */ /* 0x000fe200078e0a06 */
[----:B------:R-:W-:Y:S01]  /*1050*/  IABS R55, R30 ;  /* 0x0000001e00377213 */ /* 0x000fe20000000000 */
[----:B------:R-:W-:Y:S01]  /*1060*/  IMAD.HI.U32 R26, R4, R51, RZ ;  /* 0x00000033041a7227 */ /* 0x000fe200078e00ff */
[----:B------:R-:W-:Y:S02]  /*1070*/  IABS R49, R34 ;  /* 0x0000002200317213 */ /* 0x000fe40000000000 */
[----:B------:R-:W-:Y:S01]  /*1080*/  ISETP.GT.U32.AND P4, PT, R6, R35, PT ;  /* 0x000000230600720c */ /* 0x000fe20003f84070 */
[----:B------:R-:W-:-:S04]  /*1090*/  IMAD.HI.U32 R32, R4, R55, RZ ;  /* 0x0000003704207227 */ /* 0x000fc800078e00ff */
[----:B------:R-:W-:-:S04]  /*10a0*/  IMAD.HI.U32 R24, R4, R49, RZ ;  /* 0x0000003104187227 */ /* 0x000fc800078e00ff */
[----:B------:R-:W-:Y:S02]  /*10b0*/  IMAD.MOV R24, RZ, RZ, -R24 ;  /* 0x000000ffff187224 */ /* 0x000fe400078e0a18 */
[----:B------:R-:W-:Y:S02]  /*10c0*/  IMAD.MOV R26, RZ, RZ, -R26 ;  /* 0x000000ffff1a7224 */ /* 0x000fe400078e0a1a */
[----:B------:R-:W-:Y:S02]  /*10d0*/  IMAD.MOV R32, RZ, RZ, -R32 ;  /* 0x000000ffff207224 */ /* 0x000fe400078e0a20 */
[----:B------:R-:W-:Y:S01]  /*10e0*/  @!P6 IMAD.IADD R31, R31, 0x1, -R6 ;  /* 0x000000011f1fe824 */ /* 0x000fe200078e0a06 */
[C---:B------:R-:W-:Y:S01]  /*10f0*/  ISETP.GT.U32.AND P6, PT, R6.reuse, R43, PT ;  /* 0x0000002b0600720c */ /* 0x040fe20003fc4070 */
[C---:B------:R-:W-:Y:S02]  /*1100*/  IMAD R49, R6.reuse, R24, R49 ;  /* 0x0000001806317224 */ /* 0x040fe400078e0231 */
[----:B------:R-:W-:-:S02]  /*1110*/  IMAD R51, R6, R26, R51 ;  /* 0x0000001a06337224 */ /* 0x000fc400078e0233 */
[C---:B------:R-:W-:Y:S02]  /*1120*/  IMAD R55, R6.reuse, R32, R55 ;  /* 0x0000002006377224 */ /* 0x040fe400078e0237 */
[----:B------:R-:W-:Y:S01]  /*1130*/  @!P3 IMAD.MOV R27, RZ, RZ, -R27 ;  /* 0x000000ffff1bb224 */ /* 0x000fe200078e0a1b */
[C---:B------:R-:W-:Y:S01]  /*1140*/  ISETP.GT.U32.AND P3, PT, R6.reuse, R41, PT ;  /* 0x000000290600720c */ /* 0x040fe20003f64070 */
[----:B------:R-:W-:Y:S01]  /*1150*/  @!P5 IMAD.MOV R31, RZ, RZ, -R31 ;  /* 0x000000ffff1fd224 */ /* 0x000fe200078e0a1f */
[----:B------:R-:W-:Y:S01]  /*1160*/  ISETP.GT.U32.AND P5, PT, R6, R45, PT ;  /* 0x0000002d0600720c */ /* 0x000fe20003fa4070 */
[----:B------:R-:W-:-:S04]  /*1170*/  IMAD.HI.U32 R28, R4, R53, RZ ;  /* 0x00000035041c7227 */ /* 0x000fc800078e00ff */
[----:B------:R-:W-:-:S04]  /*1180*/  IMAD.HI.U32 R4, R4, R59, RZ ;  /* 0x0000003b04047227 */ /* 0x000fc800078e00ff */
[----:B------:R-:W-:Y:S01]  /*1190*/  @!P0 IMAD.MOV R33, RZ, RZ, -R33 ;  /* 0x000000ffff218224 */ /* 0x000fe200078e0a21 */
[C---:B------:R-:W-:Y:S01]  /*11a0*/  ISETP.GT.U32.AND P0, PT, R6.reuse, R47, PT ;  /* 0x0000002f0600720c */ /* 0x040fe20003f04070 */
[--C-:B------:R-:W-:Y:S01]  /*11b0*/  @!P4 IMAD.IADD R35, R35, 0x1, -R6.reuse ;  /* 0x000000012323c824 */ /* 0x100fe200078e0a06 */
[C---:B------:R-:W-:Y:S01]  /*11c0*/  ISETP.GT.U32.AND P4, PT, R6.reuse, R49, PT ;  /* 0x000000310600720c */ /* 0x040fe20003f84070 */
[--C-:B------:R-:W-:Y:S01]  /*11d0*/  @!P1 IMAD.IADD R37, R37, 0x1, -R6.reuse ;  /* 0x0000000125259824 */ /* 0x100fe200078e0a06 */
[C---:B------:R-:W-:Y:S01]  /*11e0*/  ISETP.GT.U32.AND P1, PT, R6.reuse, R51, PT ;  /* 0x000000330600720c */ /* 0x040fe20003f24070 */
[----:B------:R-:W-:Y:S01]  /*11f0*/  @!P2 IMAD.IADD R39, R39, 0x1, -R6 ;  /* 0x000000012727a824 */ /* 0x000fe200078e0a06 */
[----:B------:R-:W-:Y:S01]  /*1200*/  ISETP.GT.U32.AND P2, PT, R6, R55, PT ;  /* 0x000000370600720c */ /* 0x000fe20003f44070 */
[----:B------:R-:W-:Y:S02]  /*1210*/  IMAD.MOV R28, RZ, RZ, -R28 ;  /* 0x000000ffff1c7224 */ /* 0x000fe400078e0a1c */
[----:B------:R-:W-:-:S02]  /*1220*/  IMAD.MOV R4, RZ, RZ, -R4 ;  /* 0x000000ffff047224 */ /* 0x000fc400078e0a04 */
[C---:B------:R-:W-:Y:S02]  /*1230*/  IMAD R53, R6.reuse, R28, R53 ;  /* 0x0000001c06357224 */ /* 0x040fe400078e0235 */
[C---:B------:R-:W-:Y:S02]  /*1240*/  IMAD R59, R6.reuse, R4, R59 ;  /* 0x00000004063b7224 */ /* 0x040fe400078e023b */
[--C-:B------:R-:W-:Y:S02]  /*1250*/  @!P3 IMAD.IADD R41, R41, 0x1, -R6.reuse ;  /* 0x000000012929b824 */ /* 0x100fe400078e0a06 */
[--C-:B------:R-:W-:Y:S01]  /*1260*/  @!P5 IMAD.IADD R45, R45, 0x1, -R6.reuse ;  /* 0x000000012d2dd824 */ /* 0x100fe200078e0a06 */
[C---:B------:R-:W-:Y:S01]  /*1270*/  ISETP.GT.U32.AND P3, PT, R6.reuse, R59, PT ;  /* 0x0000003b0600720c */ /* 0x040fe20003f64070 */
[--C-:B------:R-:W-:Y:S01]  /*1280*/  @!P6 IMAD.IADD R43, R43, 0x1, -R6.reuse ;  /* 0x000000012b2be824 */ /* 0x100fe200078e0a06 */
[----:B------:R-:W-:Y:S01]  /*1290*/  ISETP.GT.U32.AND P5, PT, R6, R53, PT ;  /* 0x000000350600720c */ /* 0x000fe20003fa4070 */
[--C-:B------:R-:W-:Y:S01]  /*12a0*/  @!P0 IMAD.IADD R47, R47, 0x1, -R6.reuse ;  /* 0x000000012f2f8824 */ /* 0x100fe200078e0a06 */
[----:B------:R-:W-:Y:S01]  /*12b0*/  ISETP.GE.AND P6, PT, R36, RZ, PT ;  /* 0x000000ff2400720c */ /* 0x000fe20003fc6270 */
[--C-:B------:R-:W-:Y:S01]  /*12c0*/  @!P4 IMAD.IADD R49, R49, 0x1, -R6.reuse ;  /* 0x000000013131c824 */ /* 0x100fe200078e0a06 */
[----:B------:R-:W-:Y:S01]  /*12d0*/  ISETP.GE.AND P0, PT, R40, RZ, PT ;  /* 0x000000ff2800720c */ /* 0x000fe20003f06270 */
[--C-:B------:R-:W-:Y:S01]  /*12e0*/  @!P1 IMAD.IADD R51, R51, 0x1, -R6.reuse ;  /* 0x0000000133339824 */ /* 0x100fe200078e0a06 */
[----:B------:R-:W-:Y:S01]  /*12f0*/  ISETP.GE.AND P4, PT, R38, RZ, PT ;  /* 0x000000ff2600720c */ /* 0x000fe20003f86270 */
[--C-:B------:R-:W-:Y:S01]  /*1300*/  @!P2 IMAD.IADD R55, R55, 0x1, -R6.reuse ;  /* 0x000000013737a824 */ /* 0x100fe200078e0a06 */
[----:B------:R-:W-:Y:S01]  /*1310*/  ISETP.GE.AND P1, PT, R44, RZ, PT ;  /* 0x000000ff2c00720c */ /* 0x000fe20003f26270 */
[----:B------:R-:W-:Y:S01]  /*1320*/  IMAD R8, R8, UR5, RZ ;  /* 0x0000000508087c24 */ /* 0x000fe2000f8e02ff */
[----:B------:R-:W-:Y:S01]  /*1330*/  ISETP.GE.AND P2, PT, R42, RZ, PT ;  /* 0x000000ff2a00720c */ /* 0x000fe20003f46270 */
[--C-:B------:R-:W-:Y:S01]  /*1340*/  @!P3 IMAD.IADD R59, R59, 0x1, -R6.reuse ;  /* 0x000000013b3bb824 */ /* 0x100fe200078e0a06 */
[----:B------:R-:W-:Y:S01]  /*1350*/  ISETP.GE.AND P3, PT, R46, RZ, PT ;  /* 0x000000ff2e00720c */ /* 0x000fe20003f66270 */
[----:B------:R-:W-:Y:S01]  /*1360*/  @!P5 IMAD.IADD R53, R53, 0x1, -R6 ;  /* 0x000000013535d824 */ /* 0x000fe200078e0a06 */
[----:B------:R-:W-:Y:S01]  /*1370*/  ISETP.GT.U32.AND P5, PT, R6, R47, PT ;  /* 0x0000002f0600720c */ /* 0x000fe20003fa4070 */
[----:B------:R-:W-:-:S02]  /*1380*/  @!P6 IMAD.MOV R35, RZ, RZ, -R35 ;  /* 0x000000ffff23e224 */ /* 0x000fc400078e0a23 */
[----:B------:R-:W-:Y:S01]  /*1390*/  @!P0 IMAD.MOV R39, RZ, RZ, -R39 ;  /* 0x000000ffff278224 */ /* 0x000fe200078e0a27 */
[C---:B------:R-:W-:Y:S01]  /*13a0*/  ISETP.GT.U32.AND P0, PT, R6.reuse, R51, PT ;  /* 0x000000330600720c */ /* 0x040fe20003f04070 */
[----:B------:R-:W-:Y:S01]  /*13b0*/  @!P4 IMAD.MOV R37, RZ, RZ, -R37 ;  /* 0x000000ffff25c224 */ /* 0x000fe200078e0a25 */
[C---:B------:R-:W-:Y:S01]  /*13c0*/  ISETP.GT.U32.AND P4, PT, R6.reuse, R49, PT ;  /* 0x000000310600720c */ /* 0x040fe20003f84070 */
[----:B------:R-:W-:Y:S01]  /*13d0*/  @!P1 IMAD.MOV R43, RZ, RZ, -R43 ;  /* 0x000000ffff2b9224 */ /* 0x000fe200078e0a2b */
[C---:B------:R-:W-:Y:S01]  /*13e0*/  ISETP.GT.U32.AND P1, PT, R6.reuse, R59, PT ;  /* 0x0000003b0600720c */ /* 0x040fe20003f24070 */
[----:B------:R-:W-:Y:S01]  /*13f0*/  @!P2 IMAD.MOV R41, RZ, RZ, -R41 ;  /* 0x000000ffff29a224 */ /* 0x000fe200078e0a29 */
[C---:B------:R-:W-:Y:S01]  /*1400*/  ISETP.GT.U32.AND P2, PT, R6.reuse, R55, PT ;  /* 0x000000370600720c */ /* 0x040fe20003f44070 */
[----:B------:R-:W-:Y:S01]  /*1410*/  @!P3 IMAD.MOV R45, RZ, RZ, -R45 ;  /* 0x000000ffff2db224 */ /* 0x000fe200078e0a2d */
[----:B------:R-:W-:Y:S01]  /*1420*/  ISETP.GT.U32.AND P6, PT, R6, R53, PT ;  /* 0x000000350600720c */ /* 0x000fe20003fc4070 */
[--C-:B------:R-:W-:Y:S01]  /*1430*/  @!P5 IMAD.IADD R47, R47, 0x1, -R6.reuse ;  /* 0x000000012f2fd824 */ /* 0x100fe200078e0a06 */
[----:B------:R-:W-:Y:S01]  /*1440*/  ISETP.GE.AND P3, PT, R48, RZ, PT ;  /* 0x000000ff3000720c */ /* 0x000fe20003f66270 */
[----:B------:R-:W-:Y:S01]  /*1450*/  IMAD.SHL.U32 R4, R0, 0x8, RZ ;  /* 0x0000000800047824 */ /* 0x000fe200078e00ff */
[----:B------:R-:W-:Y:S01]  /*1460*/  ISETP.GE.AND P5, PT, R50, RZ, PT ;  /* 0x000000ff3200720c */ /* 0x000fe20003fa6270 */
        /* <DEDUP_REMOVED lines=8> */
[----:B------:R-:W-:Y:S01]  /*14f0*/  @!P6 IMAD.IADD R53, R53, 0x1, -R6 ;  /* 0x000000013535e824 */ /* 0x000fe200078e0a06 */
[----:B------:R-:W-:Y:S01]  /*1500*/  ISETP.NE.AND P6, PT, R29, RZ, PT ;  /* 0x000000ff1d00720c */ /* 0x000fe20003fc5270 */
[----:B------:R-:W-:Y:S01]  /*1510*/  @!P3 IMAD.MOV R47, RZ, RZ, -R47 ;  /* 0x000000ffff2fb224 */ /* 0x000fe200078e0a2f */
[----:B------:R-:W-:Y:S01]  /*1520*/  LOP3.LUT R6, RZ, R29, RZ, 0x33, !PT ;  /* 0x0000001dff067212 */ /* 0x000fe200078e33ff */
[----:B------:R-:W-:Y:S01]  /*1530*/  @!P5 IMAD.MOV R51, RZ, RZ, -R51 ;  /* 0x000000ffff33d224 */ /* 0x000fe200078e0a33 */
[----:B------:R-:W-:Y:S01]  /*1540*/  LOP3.LUT R24, R4, 0x30, RZ, 0xc0, !PT ;  /* 0x0000003004187812 */ /* 0x000fe200078ec0ff */
[----:B------:R-:W-:Y:S01]  /*1550*/  @!P0 IMAD.MOV R59, RZ, RZ, -R59 ;  /* 0x000000ffff3b8224 */ /* 0x000fe200078e0a3b */
[C---:B------:R-:W-:Y:S01]  /*1560*/  SEL R31, R6.reuse, R31, !P6 ;  /* 0x0000001f061f7207 */ /* 0x040fe20007000000 */
[----:B------:R-:W-:Y:S01]  /*1570*/  @!P4 IMAD.MOV R55, RZ, RZ, -R55 ;  /* 0x000000ffff37c224 */ /* 0x000fe200078e0a37 */
[C---:B------:R-:W-:Y:S01]  /*1580*/  SEL R45, R6.reuse, R45, !P6 ;  /* 0x0000002d062d7207 */ /* 0x040fe20007000000 */
[----:B------:R-:W-:Y:S01]  /*1590*/  @!P1 IMAD.MOV R53, RZ, RZ, -R53 ;  /* 0x000000ffff359224 */ /* 0x000fe200078e0a35 */
[C---:B------:R-:W-:Y:S01]  /*15a0*/  SEL R25, R6.reuse, R25, !P6 ;  /* 0x0000001906197207 */ /* 0x040fe20007000000 */
[----:B------:R-:W-:Y:S01]  /*15b0*/  IMAD R31, R31, UR4, RZ ;  /* 0x000000041f1f7c24 */ /* 0x000fe2000f8e02ff */
[C---:B------:R-:W-:Y:S01]  /*15c0*/  SEL R27, R6.reuse, R27, !P6 ;  /* 0x0000001b061b7207 */ /* 0x040fe20007000000 */
[----:B------:R-:W-:Y:S01]  /*15d0*/  IMAD R45, R45, UR4, RZ ;  /* 0x000000042d2d7c24 */ /* 0x000fe2000f8e02ff */
[----:B------:R-:W-:Y:S01]  /*15e0*/  SEL R33, R6, R33, !P6 ;  /* 0x0000002106217207 */ /* 0x000fe20007000000 */
[----:B------:R-:W-:Y:S01]  /*15f0*/  @!P2 IMAD.MOV R49, RZ, RZ, -R49 ;  /* 0x000000ffff31a224 */ /* 0x000fe200078e0a31 */
[----:B------:R-:W-:Y:S01]  /*1600*/  SHF.R.S32.HI R72, RZ, 0x1f, R31 ;  /* 0x0000001fff487819 */ /* 0x000fe2000001141f */
[----:B------:R-:W-:Y:S01]  /*1610*/  IMAD R25, R25, UR4, RZ ;  /* 0x0000000419197c24 */ /* 0x000fe2000f8e02ff */
[----:B------:R-:W-:Y:S01]  /*1620*/  IADD3 R73, P1, R31, UR8, RZ ;  /* 0x000000081f497c10 */ /* 0x000fe2000ff3e0ff */
[----:B------:R-:W-:Y:S01]  /*1630*/  IMAD R27, R27, UR4, RZ ;  /* 0x000000041b1b7c24 */ /* 0x000fe2000f8e02ff */
[----:B------:R-:W-:Y:S01]  /*1640*/  SHF.R.S32.HI R66, RZ, 0x1f, R45 ;  /* 0x0000001fff427819 */ /* 0x000fe2000001142d */
[----:B------:R-:W-:Y:S01]  /*1650*/  IMAD R33, R33, UR4, RZ ;  /* 0x0000000421217c24 */ /* 0x000fe2000f8e02ff */
[----:B------:R-:W-:Y:S01]  /*1660*/  IADD3.X R72, R72, UR9, RZ, P1, !PT ;  /* 0x0000000948487c10 */ /* 0x000fe20008ffe4ff */
[----:B------:R-:W-:Y:S01]  /*1670*/  IMAD R5, R5, 0x40, R24 ;  /* 0x0000004005057824 */ /* 0x000fe200078e0218 */
[----:B------:R-:W-:-:S02]  /*1680*/  IADD3 R93, P1, R45, UR8, RZ ;  /* 0x000000082d5d7c10 */ /* 0x000fc4000ff3e0ff */
[----:B------:R-:W-:Y:S02]  /*1690*/  CS2R R28, SRZ ;  /* 0x00000000001c7805 */ /* 0x000fe4000001ff00 */
[----:B------:R-:W-:Y:S02]  /*16a0*/  SEL R35, R6, R35, !P6 ;  /* 0x0000002306237207 */ /* 0x000fe40007000000 */
[----:B------:R-:W-:Y:S02]  /*16b0*/  CS2R R30, SRZ ;  /* 0x00000000001e7805 */ /* 0x000fe4000001ff00 */
[----:B------:R-:W-:Y:S02]  /*16c0*/  IADD3.X R66, R66, UR9, RZ, P1, !PT ;  /* 0x0000000942427c10 */ /* 0x000fe40008ffe4ff */
[----:B------:R-:W-:Y:S02]  /*16d0*/  CS2R R44, SRZ ;  /* 0x00000000002c7805 */ /* 0x000fe4000001ff00 */
[----:B------:R-:W-:Y:S01]  /*16e0*/  IADD3 R67, P1, R8, UR6, RZ ;  /* 0x0000000608437c10 */ /* 0x000fe2000ff3e0ff */
[----:B------:R-:W-:Y:S01]  /*16f0*/  IMAD R35, R35, UR4, RZ ;  /* 0x0000000423237c24 */ /* 0x000fe2000f8e02ff */
[----:B------:R-:W-:-:S02]  /*1700*/  SEL R37, R6, R37, !P6 ;  /* 0x0000002506257207 */ /* 0x000fc40007000000 */
[C---:B------:R-:W-:Y:S02]  /*1710*/  SEL R39, R6.reuse, R39, !P6 ;  /* 0x0000002706277207 */ /* 0x040fe40007000000 */
[C---:B------:R-:W-:Y:S01]  /*1720*/  SEL R41, R6.reuse, R41, !P6 ;  /* 0x0000002906297207 */ /* 0x040fe20007000000 */
[----:B------:R-:W-:Y:S01]  /*1730*/  IMAD R37, R37, UR4, RZ ;  /* 0x0000000425257c24 */ /* 0x000fe2000f8e02ff */
        /* <DEDUP_REMOVED lines=12> */
[----:B------:R-:W-:Y:S01]  /*1800*/  SEL R6, R6, R59, !P6 ;  /* 0x0000003b06067207 */ /* 0x000fe20007000000 */
[----:B------:R-:W-:Y:S01]  /*1810*/  IMAD R55, R55, UR4, RZ ;  /* 0x0000000437377c24 */ /* 0x000fe2000f8e02ff */
[----:B------:R-:W-:Y:S01]  /*1820*/  LEA.HI.X.SX32 R59, R8, UR7, 0x1, P1 ;  /* 0x00000007083b7c11 */ /* 0x000fe200088f0eff */
[----:B------:R-:W-:Y:S01]  /*1830*/  IMAD R53, R53, UR4, RZ ;  /* 0x0000000435357c24 */ /* 0x000fe2000f8e02ff */
[----:B------:R-:W0:Y:S01]  /*1840*/  LDC R8, c[0x0][0x238] ;  /* 0x00008e00ff087b82 */ /* 0x000e220000000800 */
[----:B------:R-:W-:Y:S01]  /*1850*/  SHF.R.S32.HI R68, RZ, 0x1f, R25 ;  /* 0x0000001fff447819 */ /* 0x000fe20000011419 */
[----:B------:R-:W-:Y:S01]  /*1860*/  IMAD R6, R6, UR4, RZ ;  /* 0x0000000406067c24 */ /* 0x000fe2000f8e02ff */
[----:B------:R-:W-:Y:S01]  /*1870*/  IADD3 R7, P3, R25, UR8, RZ ;  /* 0x0000000819077c10 */ /* 0x000fe2000ff7e0ff */
[----:B------:R-:W-:Y:S01]  /*1880*/  ULDC UR4, c[0x0][0x23c] ;  /* 0x00008f0000047ab9 */ /* 0x000fe20000000800 */
[----:B------:R-:W-:-:S02]  /*1890*/  SHF.R.S32.HI R70, RZ, 0x1f, R27 ;  /* 0x0000001fff467819 */ /* 0x000fc4000001141b */
[----:B------:R-:W-:Y:S02]  /*18a0*/  CS2R R24, SRZ ;  /* 0x0000000000187805 */ /* 0x000fe4000001ff00 */
[----:B------:R-:W-:Y:S02]  /*18b0*/  IADD3 R71, P2, R27, UR8, RZ ;  /* 0x000000081b477c10 */ /* 0x000fe4000ff5e0ff */
[----:B------:R-:W-:Y:S02]  /*18c0*/  CS2R R26, SRZ ;  /* 0x00000000001a7805 */ /* 0x000fe4000001ff00 */
[----:B------:R-:W-:Y:S01]  /*18d0*/  IADD3.X R68, R68, UR9, RZ, P3, !PT ;  /* 0x0000000944447c10 */ /* 0x000fe20009ffe4ff */
[----:B------:R-:W-:Y:S01]  /*18e0*/  IMAD R58, R58, UR4, RZ ;  /* 0x000000043a3a7c24 */ /* 0x000fe2000f8e02ff */
[----:B------:R-:W-:Y:S01]  /*18f0*/  IADD3.X R70, R70, UR9, RZ, P2, !PT ;  /* 0x0000000946467c10 */ /* 0x000fe200097fe4ff */
[----:B------:R-:W-:Y:S01]  /*1900*/  USHF.L.U32 UR16, UR4, 0x6, URZ ;  /* 0x0000000604107899 */ /* 0x000fe2000800063f */
[----:B------:R-:W-:-:S02]  /*1910*/  SHF.R.S32.HI R74, RZ, 0x1f, R33 ;  /* 0x0000001fff4a7819 */ /* 0x000fc40000011421 */
[----:B------:R-:W-:Y:S02]  /*1920*/  IADD3 R75, P0, R33, UR8, RZ ;  /* 0x00000008214b7c10 */ /* 0x000fe4000ff1e0ff */
[----:B------:R-:W-:Y:S02]  /*1930*/  CS2R R32, SRZ ;  /* 0x0000000000207805 */ /* 0x000fe4000001ff00 */
[----:B------:R-:W-:Y:S02]  /*1940*/  SHF.R.S32.HI R76, RZ, 0x1f, R35 ;  /* 0x0000001fff4c7819 */ /* 0x000fe40000011423 */
[----:B------:R-:W-:Y:S02]  /*1950*/  IADD3 R77, P4, R35, UR8, RZ ;  /* 0x00000008234d7c10 */ /* 0x000fe4000ff9e0ff */
[----:B------:R-:W-:Y:S02]  /*1960*/  CS2R R34, SRZ ;  /* 0x0000000000227805 */ /* 0x000fe4000001ff00 */
[----:B------:R-:W-:-:S02]  /*1970*/  SHF.R.S32.HI R78, RZ, 0x1f, R37 ;  /* 0x0000001fff4e7819 */ /* 0x000fc40000011425 */
[----:B------:R-:W-:Y:S01]  /*1980*/  IADD3 R79, P6, R37, UR8, RZ ;  /* 0x00000008254f7c10 */ /* 0x000fe2000ffde0ff */
[-C--:B0-----:R-:W-:Y:S01]  /*1990*/  IMAD R56, R56, R8.reuse, RZ ;  /* 0x0000000838387224 */ /* 0x081fe200078e02ff */
[----:B------:R-:W-:Y:S01]  /*19a0*/  SHF.R.S32.HI R80, RZ, 0x1f, R39 ;  /* 0x0000001fff507819 */ /* 0x000fe20000011427 */
[-C--:B------:R-:W-:Y:S01]  /*19b0*/  IMAD R23, R23, R8.reuse, RZ ;  /* 0x0000000817177224 */ /* 0x080fe200078e02ff */
[----:B------:R-:W-:Y:S01]  /*19c0*/  IADD3 R81, P5, R39, UR8, RZ ;  /* 0x0000000827517c10 */ /* 0x000fe2000ffbe0ff */
[-C--:B------:R-:W-:Y:S01]  /*19d0*/  IMAD R22, R22, R8.reuse, RZ ;  /* 0x0000000816167224 */ /* 0x080fe200078e02ff */
        /* <DEDUP_REMOVED lines=8> */
[----:B------:R-:W-:Y:S01]  /*1a60*/  IADD3.X R74, R74, UR9, RZ, P0, !PT ;  /* 0x000000094a4a7c10 */ /* 0x000fe200087fe4ff */
        /* <DEDUP_REMOVED lines=10> */
[----:B------:R-:W-:Y:S01]  /*1b10*/  IMAD R12, R12, R8, RZ ;  /* 0x000000080c0c7224 */ /* 0x000fe200078e02ff */
[----:B------:R-:W-:Y:S01]  /*1b20*/  LOP3.LUT R5, R5, R10, RZ, 0xfc, !PT ;  /* 0x0000000a05057212 */ /* 0x000fe200078efcff */
[-C--:B------:R-:W-:Y:S01]  /*1b30*/  IMAD R11, R11, R8.reuse, RZ ;  /* 0x000000080b0b7224 */ /* 0x080fe200078e02ff */
[----:B------:R-:W-:Y:S01]  /*1b40*/  SHF.R.S32.HI R65, RZ, 0x1f, R47 ;  /* 0x0000001fff417819 */ /* 0x000fe2000001142f */
[-C--:B------:R-:W-:Y:S01]  /*1b50*/  IMAD R10, R10, R8.reuse, RZ ;  /* 0x000000080a0a7224 */ /* 0x080fe200078e02ff */
[----:B------:R-:W-:Y:S01]  /*1b60*/  IADD3 R95, P0, R47, UR8, RZ ;  /* 0x000000082f5f7c10 */ /* 0x000fe2000ff1e0ff */
[----:B------:R-:W-:Y:S01]  /*1b70*/  IMAD R9, R9, R8, RZ ;  /* 0x0000000809097224 */ /* 0x000fe200078e02ff */
[----:B------:R-:W-:-:S02]  /*1b80*/  SHF.R.S32.HI R64, RZ, 0x1f, R49 ;  /* 0x0000001fff407819 */ /* 0x000fc40000011431 */
[----:B------:R-:W-:Y:S02]  /*1b90*/  CS2R R36, SRZ ;  /* 0x0000000000247805 */ /* 0x000fe4000001ff00 */
[----:B------:R-:W-:Y:S02]  /*1ba0*/  IADD3 R97, P4, R49, UR8, RZ ;  /* 0x0000000831617c10 */ /* 0x000fe4000ff9e0ff */
[----:B------:R-:W-:Y:S02]  /*1bb0*/  CS2R R38, SRZ ;  /* 0x0000000000267805 */ /* 0x000fe4000001ff00 */
[----:B------:R-:W-:Y:S02]  /*1bc0*/  SHF.R.S32.HI R63, RZ, 0x1f, R51 ;  /* 0x0000001fff3f7819 */ /* 0x000fe40000011433 */
[----:B------:R-:W-:Y:S02]  /*1bd0*/  CS2R R40, SRZ ;  /* 0x0000000000287805 */ /* 0x000fe4000001ff00 */
[----:B------:R-:W-:-:S02]  /*1be0*/  IADD3 R99, P6, R51, UR8, RZ ;  /* 0x0000000833637c10 */ /* 0x000fc4000ffde0ff */
[----:B------:R-:W-:Y:S02]  /*1bf0*/  CS2R R42, SRZ ;  /* 0x00000000002a7805 */ /* 0x000fe4000001ff00 */
[----:B------:R-:W-:Y:S02]  /*1c00*/  SHF.R.S32.HI R62, RZ, 0x1f, R53 ;  /* 0x0000001fff3e7819 */ /* 0x000fe40000011435 */
[----:B------:R-:W-:Y:S02]  /*1c10*/  CS2R R46, SRZ ;  /* 0x00000000002e7805 */ /* 0x000fe4000001ff00 */
[----:B------:R-:W-:Y:S02]  /*1c20*/  IADD3 R101, P5, R53, UR8, RZ ;  /* 0x0000000835657c10 */ /* 0x000fe4000ffbe0ff */
[----:B------:R-:W-:Y:S02]  /*1c30*/  CS2R R48, SRZ ;  /* 0x0000000000307805 */ /* 0x000fe4000001ff00 */
[----:B------:R-:W-:-:S02]  /*1c40*/  SHF.R.S32.HI R61, RZ, 0x1f, R55 ;  /* 0x0000001fff3d7819 */ /* 0x000fc40000011437 */
[----:B------:R-:W-:Y:S02]  /*1c50*/  CS2R R50, SRZ ;  /* 0x0000000000327805 */ /* 0x000fe4000001ff00 */
[----:B------:R-:W-:Y:S02]  /*1c60*/  IADD3 R103, P3, R55, UR8, RZ ;  /* 0x0000000837677c10 */ /* 0x000fe4000ff7e0ff */
[----:B------:R-:W-:Y:S02]  /*1c70*/  CS2R R52, SRZ ;  /* 0x0000000000347805 */ /* 0x000fe4000001ff00 */
[----:B------:R-:W-:Y:S02]  /*1c80*/  SHF.R.S32.HI R60, RZ, 0x1f, R6 ;  /* 0x0000001fff3c7819 */ /* 0x000fe40000011406 */
[----:B------:R-:W-:Y:S02]  /*1c90*/  CS2R R54, SRZ ;  /* 0x0000000000367805 */ /* 0x000fe4000001ff00 */
[----:B------:R-:W-:Y:S01]  /*1ca0*/  IADD3 R69, P2, R6, UR8, RZ ;  /* 0x0000000806457c10 */ /* 0x000fe2000ff5e0ff */
[----:B------:R-:W-:Y:S01]  /*1cb0*/  IMAD.SHL.U32 R8, R8, 0x40, RZ ;  /* 0x0000004008087824 */ /* 0x000fe200078e00ff */
[----:B------:R-:W-:-:S02]  /*1cc0*/  LOP3.LUT R6, R5, 0x20, RZ, 0x3c, !PT ;  /* 0x0000002005067812 */ /* 0x000fc400078e3cff */
[----:B------:R-:W-:Y:S02]  /*1cd0*/  IADD3.X R65, R65, UR9, RZ, P0, !PT ;  /* 0x0000000941417c10 */ /* 0x000fe400087fe4ff */
[----:B------:R-:W-:Y:S02]  /*1ce0*/  IADD3.X R64, R64, UR9, RZ, P4, !PT ;  /* 0x0000000940407c10 */ /* 0x000fe4000a7fe4ff */
[----:B------:R-:W-:Y:S02]  /*1cf0*/  IADD3.X R63, R63, UR9, RZ, P6, !PT ;  /* 0x000000093f3f7c10 */ /* 0x000fe4000b7fe4ff */
[----:B------:R-:W-:Y:S02]  /*1d00*/  IADD3.X R62, R62, UR9, RZ, P5, !PT ;  /* 0x000000093e3e7c10 */ /* 0x000fe4000affe4ff */
[----:B------:R-:W-:Y:S02]  /*1d10*/  IADD3.X R61, R61, UR9, RZ, P3, !PT ;  /* 0x000000093d3d7c10 */ /* 0x000fe40009ffe4ff */
[----:B------:R-:W-:-:S02]  /*1d20*/  IADD3.X R60, R60, UR9, RZ, P2, !PT ;  /* 0x000000093c3c7c10 */ /* 0x000fc400097fe4ff */
[----:B------:R-:W-:-:S07]  /*1d30*/  LOP3.LUT R5, R5, 0x30, RZ, 0x3c, !PT ;  /* 0x0000003005057812 */ /* 0x000fce00078e3cff */
.L_x_2:
[----:B------:R-:W-:Y:S02]  /*1d40*/  SHF.R.U32.HI R94, RZ, 0x7, R0 ;  /* 0x00000007ff5e7819 */ /* 0x000fe40000011600 */
[----:B------:R-:W-:Y:S02]  /*1d50*/  IADD3 R84, P1, R10, R67, RZ ;  /* 0x000000430a547210 */ /* 0x000fe40007f3e0ff */
[----:B------:R-:W-:Y:S02]  /*1d60*/  SGXT.U32 R94, R94, 0x2 ;  /* 0x000000025e5e781a */ /* 0x000fe40000000000 */
[----:B------:R-:W-:Y:S02]  /*1d70*/  PRMT R123, RZ, 0x7610, R123 ;  /* 0x00007610ff7b7816 */ /* 0x000fe4000000007b */
[C---:B------:R-:W-:Y:S02]  /*1d80*/  ISETP.GE.AND P0, PT, R94.reuse, UR11, PT ;  /* 0x0000000b5e007c0c */ /* 0x040fe4000bf06270 */
[----:B------:R-:W-:-:S02]  /*1d90*/  LOP3.LUT R86, R94, 0x4, RZ, 0xfc, !PT ;  /* 0x000000045e567812 */ /* 0x000fc400078efcff */
[----:B------:R-:W-:Y:S02]  /*1da0*/  LEA.HI.X.SX32 R85, R10, R59, 0x1, P1 ;  /* 0x0000003b0a557211 */ /* 0x000fe400008f0eff */
[----:B------:R-:W-:Y:S02]  /*1db0*/  ISETP.GE.AND P1, PT, R86, UR11, PT ;  /* 0x0000000b56007c0c */ /* 0x000fe4000bf26270 */
[----:B------:R-:W-:-:S05]  /*1dc0*/  LOP3.LUT R87, R94, 0x8, RZ, 0xfc, !PT ;  /* 0x000000085e577812 */ /* 0x000fca00078efcff */
[----:B------:R0:W2:Y:S01]  /*1dd0*/  @!P0 LDG.E.U8 R123, desc[UR14][R84.64] ;  /* 0x0000000e547b8981 */ /* 0x0000a2000c1e1100 */
[C---:B------:R-:W-:Y:S02]  /*1de0*/  IADD3 R106, P0, R9.reuse, R67, RZ ;  /* 0x00000043096a7210 */ /* 0x040fe40007f1e0ff */
[----:B------:R-:W-:Y:S02]  /*1df0*/  PRMT R86, RZ, 0x7610, R86 ;  /* 0x00007610ff567816 */ /* 0x000fe40000000056 */
[----:B------:R-:W-:Y:S02]  /*1e00*/  LEA.HI.X.SX32 R107, R9, R59, 0x1, P0 ;  /* 0x0000003b096b7211 */ /* 0x000fe400000f0eff */
[----:B------:R-:W-:Y:S02]  /*1e10*/  ISETP.GE.AND P2, PT, R87, UR11, PT ;  /* 0x0000000b57007c0c */ /* 0x000fe4000bf46270 */
[----:B------:R-:W-:Y:S01]  /*1e20*/  LOP3.LUT R87, R94, 0xc, RZ, 0xfc, !PT ;  /* 0x0000000c5e577812 */ /* 0x000fe200078efcff */
[----:B------:R-:W3:Y:S01]  /*1e30*/  @!P1 LDG.E.U8 R86, desc[UR14][R106.64] ;  /* 0x0000000e6a569981 */ /* 0x000ee2000c1e1100 */
[----:B------:R-:W-:-:S02]  /*1e40*/  IADD3 R104, P0, R11, R67, RZ ;  /* 0x000000430b687210 */ /* 0x000fc40007f1e0ff */
[----:B------:R-:W-:Y:S02]  /*1e50*/  ISETP.GE.AND P1, PT, R87, UR11, PT ;  /* 0x0000000b57007c0c */ /* 0x000fe4000bf26270 */
[----:B------:R-:W-:Y:S02]  /*1e60*/  LEA.HI.X.SX32 R105, R11, R59, 0x1, P0 ;  /* 0x0000003b0b697211 */ /* 0x000fe400000f0eff */
[C---:B0-----:R-:W-:Y:S02]  /*1e70*/  IADD3 R84, P0, R12.reuse, R67, RZ ;  /* 0x000000430c547210 */ /* 0x041fe40007f1e0ff */
[----:B------:R-:W-:Y:S02]  /*1e80*/  PRMT R87, RZ, 0x7610, R87 ;  /* 0x00007610ff577816 */ /* 0x000fe40000000057 */
[----:B------:R-:W-:Y:S02]  /*1e90*/  PRMT R88, RZ, 0x7610, R88 ;  /* 0x00007610ff587816 */ /* 0x000fe40000000058 */
[----:B------:R-:W-:-:S04]  /*1ea0*/  LEA.HI.X.SX32 R85, R12, R59, 0x1, P0 ;  /* 0x0000003b0c557211 */ /* 0x000fc800000f0eff */
[----:B------:R0:W4:Y:S04]  /*1eb0*/  @!P2 LDG.E.U8 R88, desc[UR14][R104.64] ;  /* 0x0000000e6858a981 */ /* 0x000128000c1e1100 */
[----:B------:R1:W5:Y:S01]  /*1ec0*/  @!P1 LDG.E.U8 R87, desc[UR14][R84.64] ;  /* 0x0000000e54579981 */ /* 0x000362000c1e1100 */
[----:B------:R-:W-:Y:S02]  /*1ed0*/  LOP3.LUT R89, R94, 0x10, RZ, 0xfc, !PT ;  /* 0x000000105e597812 */ /* 0x000fe400078efcff */
[----:B------:R-:W-:Y:S02]  /*1ee0*/  LOP3.LUT R92, R0, 0x3f, RZ, 0xc0, !PT ;  /* 0x0000003f005c7812 */ /* 0x000fe400078ec0ff */
[----:B------:R-:W-:Y:S02]  /*1ef0*/  ISETP.GE.AND P6, PT, R89, UR11, PT ;  /* 0x0000000b59007c0c */ /* 0x000fe4000bfc6270 */
[----:B0-----:R-:W-:-:S02]  /*1f00*/  IADD3 R104, P1, R13, R67, RZ ;  /* 0x000000430d687210 */ /* 0x001fc40007f3e0ff */
[C---:B------:R-:W-:Y:S02]  /*1f10*/  LOP3.LUT R89, R94.reuse, 0x14, RZ, 0xfc, !PT ;  /* 0x000000145e597812 */ /* 0x040fe400078efcff */
[----:B-1----:R-:W-:Y:S02]  /*1f20*/  LOP3.LUT R85, R94, 0x20, RZ, 0xfc, !PT ;  /* 0x000000205e557812 */ /* 0x002fe400078efcff */
[----:B------:R-:W-:Y:S02]  /*1f30*/  IADD3 R84, P5, R14, R67, RZ ;  /* 0x000000430e547210 */ /* 0x000fe40007fbe0ff */
[----:B------:R-:W-:Y:S02]  /*1f40*/  LEA.HI.X.SX32 R105, R13, R59, 0x1, P1 ;  /* 0x0000003b0d697211 */ /* 0x000fe400008f0eff */
[----:B------:R-:W-:Y:S02]  /*1f50*/  ISETP.GE.AND P4, PT, R89, UR11, PT ;  /* 0x0000000b59007c0c */ /* 0x000fe4000bf86270 */
[----:B------:R-:W-:-:S02]  /*1f60*/  PRMT R120, RZ, 0x7610, R120 ;  /* 0x00007610ff787816 */ /* 0x000fc40000000078 */
[----:B------:R-:W-:Y:S02]  /*1f70*/  ISETP.GE.AND P1, PT, R85, UR11, PT ;  /* 0x0000000b55007c0c */ /* 0x000fe4000bf26270 */
[----:B------:R-:W-:Y:S02]  /*1f80*/  ISETP.GE.AND P0, PT, R92, UR11, PT ;  /* 0x0000000b5c007c0c */ /* 0x000fe4000bf06270 */
[----:B------:R-:W-:Y:S01]  /*1f90*/  LOP3.LUT R89, R94, 0x1c, RZ, 0xfc, !PT ;  /* 0x0000001c5e597812 */ /* 0x000fe200078efcff */
[----:B------:R0:W4:Y:S01]  /*1fa0*/  @!P6 LDG.E.U8 R120, desc[UR14][R104.64] ;  /* 0x0000000e6878e981 */ /* 0x000122000c1e1100 */
[----:B------:R-:W-:Y:S02]  /*1fb0*/  LEA.HI.X.SX32 R85, R14, R59, 0x1, P5 ;  /* 0x0000003b0e557211 */ /* 0x000fe400028f0eff */
[----:B------:R-:W-:Y:S02]  /*1fc0*/  LOP3.LUT R92, R94, 0x18, RZ, 0xfc, !PT ;  /* 0x000000185e5c7812 */ /* 0x000fe400078efcff */
[----:B------:R-:W-:-:S02]  /*1fd0*/  IADD3 R106, P5, R15, R67, RZ ;  /* 0x000000430f6a7210 */ /* 0x000fc40007fbe0ff */
[----:B------:R-:W-:Y:S02]  /*1fe0*/  ISETP.GE.AND P3, PT, R89, UR11, PT ;  /* 0x0000000b59007c0c */ /* 0x000fe4000bf66270 */
[----:B------:R-:W-:Y:S02]  /*1ff0*/  ISETP.GE.AND P2, PT, R92, UR11, PT ;  /* 0x0000000b5c007c0c */ /* 0x000fe4000bf46270 */
[----:B------:R-:W-:Y:S02]  /*2000*/  LOP3.LUT R89, R94, 0x24, RZ, 0xfc, !PT ;  /* 0x000000245e597812 */ /* 0x000fe400078efcff */
[----:B------:R-:W-:Y:S02]  /*2010*/  LEA.HI.X.SX32 R107, R15, R59, 0x1, P5 ;  /* 0x0000003b0f6b7211 */ /* 0x000fe400028f0eff */
[----:B0-----:R-:W-:Y:S02]  /*2020*/  IADD3 R104, P5, R16, R67, RZ ;  /* 0x0000004310687210 */ /* 0x001fe40007fbe0ff */
[----:B------:R-:W-:-:S02]  /*2030*/  PRMT R122, RZ, 0x7610, R122 ;  /* 0x00007610ff7a7816 */ /* 0x000fc4000000007a */
[----:B------:R-:W-:Y:S02]  /*2040*/  ISETP.GE.AND P6, PT, R89, UR11, PT ;  /* 0x0000000b59007c0c */ /* 0x000fe4000bfc6270 */
[----:B------:R-:W-:Y:S02]  /*2050*/  LOP3.LUT R89, R94, 0x28, RZ, 0xfc, !PT ;  /* 0x000000285e597812 */ /* 0x000fe400078efcff */
[----:B------:R-:W-:Y:S01]  /*2060*/  LEA.HI.X.SX32 R105, R16, R59, 0x1, P5 ;  /* 0x0000003b10697211 */ /* 0x000fe200028f0eff */
[----:B------:R0:W4:Y:S01]  /*2070*/  @!P4 LDG.E.U8 R122, desc[UR14][R84.64] ;  /* 0x0000000e547ac981 */ /* 0x000122000c1e1100 */
[----:B------:R-:W-:Y:S02]  /*2080*/  IADD3 R108, P5, R17, R67, RZ ;  /* 0x00000043116c7210 */ /* 0x000fe40007fbe0ff */
[----:B------:R-:W-:Y:S02]  /*2090*/  PRMT R121, RZ, 0x7610, R121 ;  /* 0x00007610ff797816 */ /* 0x000fe40000000079 */
[----:B------:R-:W-:-:S02]  /*20a0*/  ISETP.GE.AND P4, PT, R89, UR11, PT ;  /* 0x0000000b59007c0c */ /* 0x000fc4000bf86270 */
[----:B------:R-:W-:Y:S02]  /*20b0*/  LOP3.LUT R89, R94, 0x2c, RZ, 0xfc, !PT ;  /* 0x0000002c5e597812 */ /* 0x000fe400078efcff */
[----:B------:R-:W-:Y:S01]  /*20c0*/  LEA.HI.X.SX32 R109, R17, R59, 0x1, P5 ;  /* 0x0000003b116d7211 */ /* 0x000fe200028f0eff */
[----:B------:R1:W4:Y:S01]  /*20d0*/  @!P2 LDG.E.U8 R121, desc[UR14][R106.64] ;  /* 0x0000000e6a79a981 */ /* 0x000322000c1e1100 */
[----:B0-----:R-:W-:Y:S02]  /*20e0*/  IADD3 R84, P5, R18, R67, RZ ;  /* 0x0000004312547210 */ /* 0x001fe40007fbe0ff */
[----:B------:R-:W-:Y:S02]  /*20f0*/  PRMT R118, RZ, 0x7610, R118 ;  /* 0x00007610ff767816 */ /* 0x000fe40000000076 */
[----:B------:R-:W-:Y:S02]  /*2100*/  ISETP.GE.AND P2, PT, R89, UR11, PT ;  /* 0x0000000b59007c0c */ /* 0x000fe4000bf46270 */
[----:B------:R-:W-:-:S02]  /*2110*/  PRMT R117, RZ, 0x7610, R117 ;  /* 0x00007610ff757816 */ /* 0x000fc40000000075 */
[----:B------:R-:W-:Y:S01]  /*2120*/  LOP3.LUT R89, R94, 0x30, RZ, 0xfc, !PT ;  /* 0x000000305e597812 */ /* 0x000fe200078efcff */
[----:B------:R0:W4:Y:S01]  /*2130*/  @!P3 LDG.E.U8 R118, desc[UR14][R104.64] ;  /* 0x0000000e6876b981 */ /* 0x000122000c1e1100 */
[----:B------:R-:W-:Y:S02]  /*2140*/  LEA.HI.X.SX32 R85, R18, R59, 0x1, P5 ;  /* 0x0000003b12557211 */ /* 0x000fe400028f0eff */
[----:B------:R-:W-:Y:S02]  /*2150*/  PRMT R119, RZ, 0x7610, R119 ;  /* 0x00007610ff777816 */ /* 0x000fe40000000077 */
[-C--:B-1----:R-:W-:Y:S01]  /*2160*/  IADD3 R106, P5, R19, R67.reuse, RZ ;  /* 0x00000043136a7210 */ /* 0x082fe20007fbe0ff */
[----:B------:R1:W4:Y:S01]  /*2170*/  @!P6 LDG.E.U8 R117, desc[UR14][R84.64] ;  /* 0x0000000e5475e981 */ /* 0x000322000c1e1100 */
[----:B------:R-:W-:Y:S02]  /*2180*/  ISETP.GE.AND P3, PT, R89, UR11, PT ;  /* 0x0000000b59007c0c */ /* 0x000fe4000bf66270 */
[----:B------:R-:W-:Y:S01]  /*2190*/  LOP3.LUT R89, R94, 0x34, RZ, 0xfc, !PT ;  /* 0x000000345e597812 */ /* 0x000fe200078efcff */
[----:B------:R1:W4:Y:S01]  /*21a0*/  @!P1 LDG.E.U8 R119, desc[UR14][R108.64] ;  /* 0x0000000e6c779981 */ /* 0x000322000c1e1100 */
[----:B0-----:R-:W-:-:S02]  /*21b0*/  IADD3 R104, P6, R20, R67, RZ ;  /* 0x0000004314687210 */ /* 0x001fc40007fde0ff */
[----:B------:R-:W-:Y:S02]  /*21c0*/  PRMT R113, RZ, 0x7610, R113 ;  /* 0x00007610ff717816 */ /* 0x000fe40000000071 */
[-C--:B------:R-:W-:Y:S02]  /*21d0*/  LEA.HI.X.SX32 R107, R19, R59.reuse, 0x1, P5 ;  /* 0x0000003b136b7211 */ /* 0x080fe400028f0eff */
[----:B------:R-:W-:Y:S02]  /*21e0*/  ISETP.GE.AND P1, PT, R89, UR11, PT ;  /* 0x0000000b59007c0c */ /* 0x000fe4000bf26270 */
[----:B------:R-:W-:Y:S01]  /*21f0*/  PRMT R115, RZ, 0x7610, R115 ;  /* 0x00007610ff737816 */ /* 0x000fe20000000073 */
[----:B------:R-:W4:Y:S01]  /*2200*/  @!P4 LDG.E.U8 R113, desc[UR14][R106.64] ;  /* 0x0000000e6a71c981 */ /* 0x000f22000c1e1100 */
[----:B------:R-:W-:Y:S02]  /*2210*/  LEA.HI.X.SX32 R105, R20, R59, 0x1, P6 ;  /* 0x0000003b14697211 */ /* 0x000fe400030f0eff */
[----:B-1----:R-:W-:-:S02]  /*2220*/  LOP3.LUT R85, R94, 0x3c, RZ, 0xfc, !PT ;  /* 0x0000003c5e557812 */ /* 0x002fc400078efcff */
[-C--:B------:R-:W-:Y:S01]  /*2230*/  IADD3 R110, P6, R21, R67.reuse, RZ ;  /* 0x00000043156e7210 */ /* 0x080fe20007fde0ff */
[----:B------:R0:W4:Y:S01]  /*2240*/  @!P2 LDG.E.U8 R115, desc[UR14][R104.64] ;  /* 0x0000000e6873a981 */ /* 0x000122000c1e1100 */
[----:B------:R-:W-:Y:S02]  /*2250*/  IADD3 R84, P4, R22, R67, RZ ;  /* 0x0000004316547210 */ /* 0x000fe40007f9e0ff */
[----:B------:R-:W-:Y:S02]  /*2260*/  LOP3.LUT R89, R94, 0x38, RZ, 0xfc, !PT ;  /* 0x000000385e597812 */ /* 0x000fe400078efcff */
[----:B------:R-:W-:Y:S02]  /*2270*/  PRMT R92, RZ, 0x7610, R92 ;  /* 0x00007610ff5c7816 */ /* 0x000fe4000000005c */
[----:B------:R-:W-:Y:S02]  /*2280*/  ISETP.GE.AND P2, PT, R85, UR11, PT ;  /* 0x0000000b55007c0c */ /* 0x000fe4000bf46270 */
[----:B------:R-:W-:-:S02]  /*2290*/  PRMT R116, RZ, 0x7610, R116 ;  /* 0x00007610ff747816 */ /* 0x000fc40000000074 */
[-C--:B------:R-:W-:Y:S02]  /*22a0*/  LEA.HI.X.SX32 R111, R21, R59.reuse, 0x1, P6 ;  /* 0x0000003b156f7211 */ /* 0x080fe400030f0eff */
[----:B------:R-:W-:Y:S02]  /*22b0*/  LEA.HI.X.SX32 R85, R22, R59, 0x1, P4 ;  /* 0x0000003b16557211 */ /* 0x000fe400020f0eff */
[----:B------:R-:W-:Y:S01]  /*22c0*/  ISETP.GE.AND P5, PT, R89, UR11, PT ;  /* 0x0000000b59007c0c */ /* 0x000fe2000bfa6270 */
[----:B------:R-:W4:Y:S01]  /*22d0*/  @!P3 LDG.E.U8 R92, desc[UR14][R110.64] ;  /* 0x0000000e6e5cb981 */ /* 0x000f22000c1e1100 */
[----:B------:R-:W-:-:S03]  /*22e0*/  IADD3 R108, P3, R23, R67, RZ ;  /* 0x00000043176c7210 */ /* 0x000fc60007f7e0ff */
[----:B------:R1:W4:Y:S01]  /*22f0*/  @!P1 LDG.E.U8 R116, desc[UR14][R84.64] ;  /* 0x0000000e54749981 */ /* 0x000322000c1e1100 */
[C---:B0-----:R-:W-:Y:S02]  /*2300*/  IADD3 R104, P1, R56.reuse, R67, RZ ;  /* 0x0000004338687210 */ /* 0x041fe40007f3e0ff */
[----:B------:R-:W-:Y:S02]  /*2310*/  PRMT R114, RZ, 0x7610, R114 ;  /* 0x00007610ff727816 */ /* 0x000fe40000000072 */
[----:B------:R-:W-:Y:S02]  /*2320*/  PRMT R112, RZ, 0x7610, R112 ;  /* 0x00007610ff707816 */ /* 0x000fe40000000070 */
[-C--:B------:R-:W-:Y:S02]  /*2330*/  LEA.HI.X.SX32 R109, R23, R59.reuse, 0x1, P3 ;  /* 0x0000003b176d7211 */ /* 0x080fe400018f0eff */
[----:B------:R-:W-:-:S03]  /*2340*/  LEA.HI.X.SX32 R105, R56, R59, 0x1, P1 ;  /* 0x0000003b38697211 */ /* 0x000fc600008f0eff */
[----:B------:R0:W4:Y:S04]  /*2350*/  @!P5 LDG.E.U8 R114, desc[UR14][R108.64] ;  /* 0x0000000e6c72d981 */ /* 0x000128000c1e1100 */
[----:B------:R0:W4:Y:S01]  /*2360*/  @!P2 LDG.E.U8 R112, desc[UR14][R104.64] ;  /* 0x0000000e6870a981 */ /* 0x000122000c1e1100 */
[----:B------:R-:W-:Y:S02]  /*2370*/  SHF.R.S32.HI R89, RZ, 0x1f, R58 ;  /* 0x0000001fff597819 */ /* 0x000fe4000001143a */
[----:B------:R-:W-:-:S05]  /*2380*/  IADD3 R124, P1, R58, R103, RZ ;  /* 0x000000673a7c7210 */ /* 0x000fca0007f3e0ff */
[C---:B------:R-:W-:Y:S01]  /*2390*/  IMAD.X R125, R89.reuse, 0x1, R61, P1 ;  /* 0x00000001597d7824 */ /* 0x040fe200008e063d */
[C---:B-1----:R-:W-:Y:S02]  /*23a0*/  IADD3 R84, P1, R58.reuse, R101, RZ ;  /* 0x000000653a547210 */ /* 0x042fe40007f3e0ff */
[----:B0-----:R-:W-:Y:S02]  /*23b0*/  PRMT R109, RZ, 0x7610, R109 ;  /* 0x00007610ff6d7816 */ /* 0x001fe4000000006d */
[C---:B------:R-:W-:Y:S01]  /*23c0*/  IADD3 R106, P3, R58.reuse, R69, RZ ;  /* 0x000000453a6a7210 */ /* 0x040fe20007f7e0ff */
[C---:B------:R-:W-:Y:S01]  /*23d0*/  IMAD.X R85, R89.reuse, 0x1, R62, P1 ;  /* 0x0000000159557824 */ /* 0x040fe200008e063e */
[----:B------:R-:W-:Y:S01]  /*23e0*/  BAR.SYNC.DEFER_BLOCKING 0x0 ;  /* 0x0000000000007b1d */ /* 0x000fe20000010000 */
[C---:B------:R-:W-:Y:S02]  /*23f0*/  IADD3 R104, P1, R58.reuse, R99, RZ ;  /* 0x000000633a687210 */ /* 0x040fe40007f3e0ff */
[----:B------:R-:W-:Y:S01]  /*2400*/  PRMT R111, RZ, 0x7610, R111 ;  /* 0x00007610ff6f7816 */ /* 0x000fe2000000006f */
[C---:B------:R-:W-:Y:S01]  /*2410*/  IMAD.X R107, R89.reuse, 0x1, R60, P3 ;  /* 0x00000001596b7824 */ /* 0x040fe200018e063c */
[----:B------:R-:W-:Y:S01]  /*2420*/  PRMT R110, RZ, 0x7610, R110 ;  /* 0x00007610ff6e7816 */ /* 0x000fe2000000006e */
[----:B------:R-:W-:Y:S01]  /*2430*/  IMAD.X R105, R89, 0x1, R63, P1 ;  /* 0x0000000159697824 */ /* 0x000fe200008e063f */
[----:B------:R-:W-:Y:S01]  /*2440*/  PRMT R108, RZ, 0x7610, R108 ;  /* 0x00007610ff6c7816 */ /* 0x000fe2000000006c */
[----:B------:R0:W4:Y:S04]  /*2450*/  @!P0 LDG.E.U8 R109, desc[UR14][R84.64] ;  /* 0x0000000e546d8981 */ /* 0x000128000c1e1100 */
[----:B------:R1:W4:Y:S04]  /*2460*/  @!P0 LDG.E.U8 R111, desc[UR14][R106.64] ;  /* 0x0000000e6a6f8981 */ /* 0x000328000c1e1100 */
[----:B------:R1:W4:Y:S01]  /*2470*/  @!P0 LDG.E.U8 R110, desc[UR14][R124.64] ;  /* 0x0000000e7c6e8981 */ /* 0x000322000c1e1100 */
[----:B0-----:R-:W-:-:S03]  /*2480*/  IADD3 R84, P1, R58, R97, RZ ;  /* 0x000000613a547210 */ /* 0x001fc60007f3e0ff */
[----:B------:R0:W4:Y:S01]  /*2490*/  @!P0 LDG.E.U8 R108, desc[UR14][R104.64] ;  /* 0x0000000e686c8981 */ /* 0x000122000c1e1100 */
[----:B-1----:R-:W-:Y:S01]  /*24a0*/  PRMT R107, RZ, 0x7610, R107 ;  /* 0x00007610ff6b7816 */ /* 0x002fe2000000006b */
[----:B------:R-:W-:Y:S01]  /*24b0*/  IMAD.X R85, R89, 0x1, R64, P1 ;  /* 0x0000000159557824 */ /* 0x000fe200008e0640 */
[----:B------:R-:W-:-:S04]  /*24c0*/  IADD3 R124, P1, R58, R95, RZ ;  /* 0x0000005f3a7c7210 */ /* 0x000fc80007f3e0ff */
[----:B------:R1:W4:Y:S01]  /*24d0*/  @!P0 LDG.E.U8 R107, desc[UR14][R84.64] ;  /* 0x0000000e546b8981 */ /* 0x000322000c1e1100 */
[----:B------:R-:W-:Y:S01]  /*24e0*/  PRMT R106, RZ, 0x7610, R106 ;  /* 0x00007610ff6a7816 */ /* 0x000fe2000000006a */
[----:B------:R-:W-:Y:S01]  /*24f0*/  IMAD.X R125, R89, 0x1, R65, P1 ;  /* 0x00000001597d7824 */ /* 0x000fe200008e0641 */
[----:B0-----:R-:W-:-:S04]  /*2500*/  PRMT R105, RZ, 0x7610, R105 ;  /* 0x00007610ff697816 */ /* 0x001fc80000000069 */
[----:B------:R0:W4:Y:S01]  /*2510*/  @!P0 LDG.E.U8 R106, desc[UR14][R124.64] ;  /* 0x0000000e7c6a8981 */ /* 0x000122000c1e1100 */
[----:B-1----:R-:W-:-:S05]  /*2520*/  IADD3 R84, P1, R58, R93, RZ ;  /* 0x0000005d3a547210 */ /* 0x002fca0007f3e0ff */
[----:B------:R-:W-:Y:S01]  /*2530*/  IMAD.X R85, R89, 0x1, R66, P1 ;  /* 0x0000000159557824 */ /* 0x000fe200008e0642 */
[----:B0-----:R-:W-:-:S04]  /*2540*/  IADD3 R124, P1, R58, R91, RZ ;  /* 0x0000005b3a7c7210 */ /* 0x001fc80007f3e0ff */
[----:B------:R0:W4:Y:S01]  /*2550*/  @!P0 LDG.E.U8 R105, desc[UR14][R84.64] ;  /* 0x0000000e54698981 */ /* 0x000122000c1e1100 */
[----:B------:R-:W-:Y:S01]  /*2560*/  IMAD.X R125, R89, 0x1, R90, P1 ;  /* 0x00000001597d7824 */ /* 0x000fe200008e065a */
[----:B0-----:R-:W-:-:S05]  /*2570*/  IADD3 R84, P1, R58, R83, RZ ;  /* 0x000000533a547210 */ /* 0x001fca0007f3e0ff */
[----:B------:R-:W-:Y:S02]  /*2580*/  IMAD.X R85, R89, 0x1, R82, P1 ;  /* 0x0000000159557824 */ /* 0x000fe400008e0652 */
[----:B------:R-:W-:Y:S01]  /*2590*/  IMAD.SHL.U32 R89, R0, 0x8, RZ ;  /* 0x0000000800597824 */ /* 0x000fe200078e00ff */
[----:B------:R-:W-:-:S04]  /*25a0*/  PRMT R104, RZ, 0x7610, R104 ;  /* 0x00007610ff687816 */ /* 0x000fc80000000068 */
[----:B------:R-:W-:Y:S02]  /*25b0*/  LOP3.LUT R96, R89, 0x30, RZ, 0xc0, !PT ;  /* 0x0000003059607812 */ /* 0x000fe400078ec0ff */
[----:B------:R-:W-:Y:S01]  /*25c0*/  LOP3.LUT R89, R0, 0x7f, RZ, 0xc0, !PT ;  /* 0x0000007f00597812 */ /* 0x000fe200078ec0ff */
[----:B------:R0:W4:Y:S01]  /*25d0*/  @!P0 LDG.E.U8 R104, desc[UR14][R124.64] ;  /* 0x0000000e7c688981 */ /* 0x000122000c1e1100 */
[----:B------:R-:W-:-:S03]  /*25e0*/  PRMT R102, RZ, 0x7610, R102 ;  /* 0x00007610ff667816 */ /* 0x000fc60000000066 */
[----:B------:R-:W-:Y:S01]  /*25f0*/  IMAD R96, R89, 0x40, R96 ;  /* 0x0000004059607824 */ /* 0x000fe200078e0260 */
[----:B------:R-:W-:Y:S02]  /*2600*/  SHF.R.S32.HI R89, RZ, 0x1f, R58 ;  /* 0x0000001fff597819 */ /* 0x000fe4000001143a */
[----:B------:R1:W4:Y:S01]  /*2610*/  @!P0 LDG.E.U8 R102, desc[UR14][R84.64] ;  /* 0x0000000e54668981 */ /* 0x000322000c1e1100 */
[----:B0-----:R-:W-:-:S05]  /*2620*/  IADD3 R124, P1, R58, R79, RZ ;  /* 0x0000004f3a7c7210 */ /* 0x001fca0007f3e0ff */
[----:B------:R-:W-:Y:S01]  /*2630*/  IMAD.X R125, R89, 0x1, R78, P1 ;  /* 0x00000001597d7824 */ /* 0x000fe200008e064e */
[----:B-1----:R-:W-:Y:S02]  /*2640*/  IADD3 R84, P1, R58, R81, RZ ;  /* 0x000000513a547210 */ /* 0x002fe40007f3e0ff */
[----:B------:R-:W-:-:S03]  /*2650*/  PRMT R98, RZ, 0x7610, R98 ;  /* 0x00007610ff627816 */ /* 0x000fc60000000062 */
[----:B------:R-:W-:Y:S01]  /*2660*/  IMAD.X R85, R89, 0x1, R80, P1 ;  /* 0x0000000159557824 */ /* 0x000fe200008e0650 */
[----:B------:R-:W-:-:S04]  /*2670*/  PRMT R100, RZ, 0x7610, R100 ;  /* 0x00007610ff647816 */ /* 0x000fc80000000064 */
[----:B------:R0:W4:Y:S01]  /*2680*/  @!P0 LDG.E.U8 R98, desc[UR14][R84.64] ;  /* 0x0000000e54628981 */ /* 0x000122000c1e1100 */
[----:B------:R-:W-:Y:S02]  /*2690*/  LOP3.LUT R94, R96, R94, RZ, 0xfc, !PT ;  /* 0x0000005e605e7212 */ /* 0x000fe400078efcff */
[----:B------:R-:W-:Y:S01]  /*26a0*/  PRMT R96, RZ, 0x7610, R96 ;  /* 0x00007610ff607816 */ /* 0x000fe20000000060 */
[----:B------:R1:W4:Y:S01]  /*26b0*/  @!P0 LDG.E.U8 R100, desc[UR14][R124.64] ;  /* 0x0000000e7c648981 */ /* 0x000322000c1e1100 */
[----:B0-----:R-:W-:-:S05]  /*26c0*/  IADD3 R84, P1, R58, R77, RZ ;  /* 0x0000004d3a547210 */ /* 0x001fca0007f3e0ff */
[C---:B------:R-:W-:Y:S01]  /*26d0*/  IMAD.X R85, R89.reuse, 0x1, R76, P1 ;  /* 0x0000000159557824 */ /* 0x040fe200008e064c */
[C---:B-1----:R-:W-:Y:S01]  /*26e0*/  IADD3 R124, P1, R58.reuse, R75, RZ ;  /* 0x0000004b3a7c7210 */ /* 0x042fe20007f3e0ff */
[----:B--2---:R0:W-:Y:S04]  /*26f0*/  STS.U8 [R94+UR10], R123 ;  /* 0x0000007b5e007988 */ /* 0x0041e8000800000a */
[----:B------:R1:W2:Y:S01]  /*2700*/  @!P0 LDG.E.U8 R96, desc[UR14][R84.64] ;  /* 0x0000000e54608981 */ /* 0x0002a2000c1e1100 */
[C---:B------:R-:W-:Y:S01]  /*2710*/  IMAD.X R125, R89.reuse, 0x1, R74, P1 ;  /* 0x00000001597d7824 */ /* 0x040fe200008e064a */
[----:B0-----:R-:W-:Y:S02]  /*2720*/  PRMT R123, RZ, 0x7610, R123 ;  /* 0x00007610ff7b7816 */ /* 0x001fe4000000007b */
[C---:B-1----:R-:W-:Y:S01]  /*2730*/  IADD3 R84, P1, R58.reuse, R73, RZ ;  /* 0x000000493a547210 */ /* 0x042fe20007f3e0ff */
[----:B---3--:R0:W-:Y:S04]  /*2740*/  STS.U8 [R94+UR10+0x4], R86 ;  /* 0x000004565e007988 */ /* 0x0081e8000800000a */
[----:B------:R-:W-:Y:S01]  /*2750*/  IMAD.X R85, R89, 0x1, R72, P1 ;  /* 0x0000000159557824 */ /* 0x000fe200008e0648 */
[----:B------:R1:W3:Y:S01]  /*2760*/  @!P0 LDG.E.U8 R123, desc[UR14][R124.64] ;  /* 0x0000000e7c7b8981 */ /* 0x0002e2000c1e1100 */
[----:B0-----:R-:W-:-:S03]  /*2770*/  IADD3 R86, P1, R58, R71, RZ ;  /* 0x000000473a567210 */ /* 0x001fc60007f3e0ff */
[----:B-----5:R0:W-:Y:S01]  /*2780*/  STS.U8 [R94+UR10+0xc], R87 ;  /* 0x00000c575e007988 */ /* 0x0201e2000800000a */
[----:B-1----:R-:W-:-:S03]  /*2790*/  PRMT R124, RZ, 0x7610, R124 ;  /* 0x00007610ff7c7816 */ /* 0x002fc6000000007c */
[----:B----4-:R1:W-:Y:S01]  /*27a0*/  STS.U8 [R94+UR10+0x8], R88 ;  /* 0x000008585e007988 */ /* 0x0103e2000800000a */
[----:B0-----:R-:W-:-:S03]  /*27b0*/  IMAD.X R87, R89, 0x1, R70, P1 ;  /* 0x0000000159577824 */ /* 0x001fc600008e0646 */
[----:B------:R0:W4:Y:S01]  /*27c0*/  @!P0 LDG.E.U8 R124, desc[UR14][R84.64] ;  /* 0x0000000e547c8981 */ /* 0x000122000c1e1100 */
[----:B-1----:R-:W-:Y:S02]  /*27d0*/  IADD3 R88, P1, R58, R7, RZ ;  /* 0x000000073a587210 */ /* 0x002fe40007f3e0ff */
[----:B------:R-:W-:-:S03]  /*27e0*/  PRMT R125, RZ, 0x7610, R125 ;  /* 0x00007610ff7d7816 */ /* 0x000fc6000000007d */
[----:B------:R-:W-:Y:S01]  /*27f0*/  IMAD.X R89, R89, 0x1, R68, P1 ;  /* 0x0000000159597824 */ /* 0x000fe200008e0644 */
[----:B0-----:R-:W-:-:S04]  /*2800*/  PRMT R84, RZ, 0x7610, R84 ;  /* 0x00007610ff547816 */ /* 0x001fc80000000054 */
[----:B------:R-:W5:Y:S04]  /*2810*/  @!P0 LDG.E.U8 R125, desc[UR14][R88.64] ;  /* 0x0000000e587d8981 */ /* 0x000f68000c1e1100 */
[----:B------:R0:W5:Y:S01]  /*2820*/  @!P0 LDG.E.U8 R84, desc[UR14][R86.64] ;  /* 0x0000000e56548981 */ /* 0x000162000c1e1100 */
[----:B------:R-:W-:Y:S02]  /*2830*/  LOP3.LUT R85, R94, 0x10, RZ, 0x3c, !PT ;  /* 0x000000105e557812 */ /* 0x000fe400078e3cff */
[----:B0-----:R-:W-:-:S04]  /*2840*/  LOP3.LUT R86, R0, 0x180, RZ, 0xc0, !PT ;  /* 0x0000018000567812 */ /* 0x001fc800078ec0ff */
[----:B------:R-:W-:Y:S01]  /*2850*/  SHF.R.U32.HI R87, RZ, 0x3, R86 ;  /* 0x00000003ff577819 */ /* 0x000fe20000011656 */
[----:B------:R0:W-:Y:S03]  /*2860*/  STS.U8 [R85+UR10], R120 ;  /* 0x0000007855007988 */ /* 0x0001e6000800000a */
[----:B------:R-:W-:Y:S01]  /*2870*/  LOP3.LUT R87, R87, 0x1ff, R0, 0x78, !PT ;  /* 0x000001ff57577812 */ /* 0x000fe200078e7800 */
[----:B------:R0:W-:Y:S04]  /*2880*/  STS.U8 [R85+UR10+0x4], R122 ;  /* 0x0000047a55007988 */ /* 0x0001e8000800000a */
[----:B------:R0:W-:Y:S04]  /*2890*/  STS.U8 [R85+UR10+0x8], R121 ;  /* 0x0000087955007988 */ /* 0x0001e8000800000a */
[----:B------:R0:W-:Y:S04]  /*28a0*/  STS.U8 [R85+UR10+0xc], R118 ;  /* 0x00000c7655007988 */ /* 0x0001e8000800000a */
[----:B------:R0:W-:Y:S04]  /*28b0*/  STS.U8 [R6+UR10+0x4], R117 ;  /* 0x0000047506007988 */ /* 0x0001e8000800000a */
[----:B------:R0:W-:Y:S04]  /*28c0*/  STS.U8 [R6+UR10], R119 ;  /* 0x0000007706007988 */ /* 0x0001e8000800000a */
[----:B------:R0:W-:Y:S04]  /*28d0*/  STS.U8 [R6+UR10+0x8], R113 ;  /* 0x0000087106007988 */ /* 0x0001e8000800000a */
[----:B------:R0:W-:Y:S04]  /*28e0*/  STS.U8 [R6+UR10+0xc], R115 ;  /* 0x00000c7306007988 */ /* 0x0001e8000800000a */
[----:B------:R0:W-:Y:S04]  /*28f0*/  STS.U8 [R5+UR10], R92 ;  /* 0x0000005c05007988 */ /* 0x0001e8000800000a */
[----:B------:R0:W-:Y:S04]  /*2900*/  STS.U8 [R5+UR10+0x4], R116 ;  /* 0x0000047405007988 */ /* 0x0001e8000800000a */
[----:B------:R0:W-:Y:S04]  /*2910*/  STS.U8 [R5+UR10+0x8], R114 ;  /* 0x0000087205007988 */ /* 0x0001e8000800000a */
[----:B------:R0:W-:Y:S01]  /*2920*/  STS.U8 [R5+UR10+0xc], R112 ;  /* 0x00000c7005007988 */ /* 0x0001e2000800000a */
[----:B------:R-:W-:-:S02]  /*2930*/  USHF.L.U32 UR4, UR12, 0x6, URZ ;  /* 0x000000060c047899 */ /* 0x000fc4000800063f */
[----:B------:R-:W-:Y:S01]  /*2940*/  USHF.L.U32 UR5, UR12, 0x5, URZ ;  /* 0x000000050c057899 */ /* 0x000fe2000800063f */
[----:B------:R0:W-:Y:S04]  /*2950*/  STS.U8 [R87+UR10+0x2400], R109 ;  /* 0x0024006d57007988 */ /* 0x0001e8000800000a */
        /* <DEDUP_REMOVED lines=10> */
[----:B--2---:R0:W-:Y:S04]  /*2a00*/  STS.U8 [R87+UR10+0x3600], R96 ;  /* 0x0036006057007988 */ /* 0x0041e8000800000a */
[----:B---3--:R0:W-:Y:S04]  /*2a10*/  STS.U8 [R87+UR10+0x3800], R123 ;  /* 0x0038007b57007988 */ /* 0x0081e8000800000a */
[----:B----4-:R0:W-:Y:S04]  /*2a20*/  STS.U8 [R87+UR10+0x3a00], R124 ;  /* 0x003a007c57007988 */ /* 0x0101e8000800000a */
[----:B-----5:R0:W-:Y:S04]  /*2a30*/  STS.U8 [R87+UR10+0x3e00], R125 ;  /* 0x003e007d57007988 */ /* 0x0201e8000800000a */
[----:B------:R0:W-:Y:S01]  /*2a40*/  STS.U8 [R87+UR10+0x3c00], R84 ;  /* 0x003c005457007988 */ /* 0x0001e2000800000a */
[----:B------:R1:W-:Y:S06]  /*2a50*/  MEMBAR.ALL.CTA ;  /* 0x0000000000007992 */ /* 0x0003ec0000008000 */
[----:B-1----:R-:W1:Y:S01]  /*2a60*/  FENCE.VIEW.ASYNC.S ;  /* 0x00000000000073c6 */ /* 0x002e620000000000 */
[----:B------:R-:W-:-:S02]  /*2a70*/  ULOP3.LUT UR4, UR4, 0x100, URZ, 0xc0, !UPT ;  /* 0x0000010004047892 */ /* 0x000fc4000f8ec03f */
[----:B------:R-:W-:Y:S02]  /*2a80*/  ULOP3.LUT UR5, UR5, 0x100, URZ, 0xc0, !UPT ;  /* 0x0000010005057892 */ /* 0x000fe4000f8ec03f */
[----:B------:R-:W-:Y:S02]  /*2a90*/  ULEA.HI UR4, UR10, UR4, URZ, 0x1c ;  /* 0x000000040a047291 */ /* 0x000fe4000f8fe03f */
[----:B------:R-:W-:Y:S01]  /*2aa0*/  ULEA.HI UR5, UR13, UR5, URZ, 0x1c ;  /* 0x000000050d057291 */ /* 0x000fe2000f8fe03f */
[----:B-1----:R-:W-:Y:S01]  /*2ab0*/  BAR.SYNC.DEFER_BLOCKING 0x0 ;  /* 0x0000000000007b1d */ /* 0x002fe20000010000 */
[----:B------:R-:W-:Y:S02]  /*2ac0*/  ULOP3.LUT UR4, UR4, 0x3fff, URZ, 0xc0, !UPT ;  /* 0x00003fff04047892 */ /* 0x000fe4000f8ec03f */
[----:B------:R-:W-:-:S03]  /*2ad0*/  ULOP3.LUT UR6, UR5, 0x3fff, URZ, 0xc0, !UPT ;  /* 0x00003fff05067892 */ /* 0x000fc6000f8ec03f */
[----:B------:R-:W-:Y:S01]  /*2ae0*/  UMOV UR5, 0x80000020 ;  /* 0x8000002000057882 */ /* 0x000fe20000000000 */
[----:B------:R-:W-:Y:S01]  /*2af0*/  UMOV UR7, 0x80000020 ;  /* 0x8000002000077882 */ /* 0x000fe20000000000 */
[----:B------:R-:W-:-:S06]  /*2b00*/  WARPGROUP.ARRIVE ;  /* 0x00000000000079c5 */ /* 0x000fcc0000000000 */
[----:B------:R-:W-:Y:S01]  /*2b10*/  QGMMA.64x64x32.F32.E4M3.E4M3 R24, gdesc[UR4], R24 ;  /* 0x00e00000041879f3 */ /* 0x000fe20008700818 */
[----:B------:R-:W-:Y:S01]  /*2b20*/  UMOV UR8, 0xfffffffe ;  /* 0xfffffffe00087882 */ /* 0x000fe20000000000 */
[----:B------:R-:W-:Y:S01]  /*2b30*/  UMOV UR9, 0x7fffffdf ;  /* 0x7fffffdf00097882 */ /* 0x000fe20000000000 */
[----:B------:R-:W-:Y:S01]  /*2b40*/  UMOV UR5, URZ ;  /* 0x0000003f00057c82 */ /* 0x000fe20008000000 */
[----:B------:R-:W-:Y:S01]  /*2b50*/  UMOV UR7, URZ ;  /* 0x0000003f00077c82 */ /* 0x000fe20008000000 */
[----:B------:R-:W-:Y:S02]  /*2b60*/  UIADD3.64 UR4, UR4, -UR8, URZ ;  /* 0x8000000804047297 */ /* 0x000fe4000fffe03f */
[----:B------:R-:W-:Y:S01]  /*2b70*/  UIADD3.64 UR6, UR6, -UR8, URZ ;  /* 0x8000000806067297 */ /* 0x000fe2000fffe03f */
[----:B------:R-:W-:Y:S01]  /*2b80*/  IADD3 R75, P4, R75, UR16, RZ ;  /* 0x000000104b4b7c10 */ /* 0x000fe2000ff9e0ff */
[----:B------:R-:W-:Y:S01]  /*2b90*/  VIADD R57, R57, 0xffffffff ;  /* 0xffffffff39397836 */ /* 0x000fe20000000000 */
[----:B------:R-:W-:-:S02]  /*2ba0*/  IADD3 R7, P1, R7, UR16, RZ ;  /* 0x0000001007077c10 */ /* 0x000fc4000ff3e0ff */
[----:B------:R-:W-:-:S04]  /*2bb0*/  IADD3 R71, P2, R71, UR16, RZ ;  /* 0x0000001047477c10 */ /* 0x000fc8000ff5e0ff */
[----:B------:R-:W-:Y:S01]  /*2bc0*/  QGMMA.64x64x32.F32.E4M3.E4M3 R24, gdesc[UR4], R24, gsb0 ;  /* 0x00e00000041879f3 */ /* 0x000fe20008000818 */
[----:B------:R-:W-:-:S06]  /*2bd0*/  USHF.R.S32.HI UR4, URZ, 0x1f, UR16 ;  /* 0x0000001f3f047899 */ /* 0x000fcc0008011410 */
[----:B------:R-:W-:Y:S02]  /*2be0*/  IADD3.X R74, R74, UR4, RZ, P4, !PT ;  /* 0x000000044a4a7c10 */ /* 0x000fe4000a7fe4ff */
[----:B------:R-:W-:Y:S02]  /*2bf0*/  IADD3 R95, P4, R95, UR16, RZ ;  /* 0x000000105f5f7c10 */ /* 0x000fe4000ff9e0ff */
[----:B------:R-:W-:Y:S02]  /*2c00*/  IADD3 R73, P3, R73, UR16, RZ ;  /* 0x0000001049497c10 */ /* 0x000fe4000ff7e0ff */
[----:B------:R-:W-:Y:S02]  /*2c10*/  IADD3.X R65, R65, UR4, RZ, P4, !PT ;  /* 0x0000000441417c10 */ /* 0x000fe4000a7fe4ff */
[----:B------:R-:W-:Y:S02]  /*2c20*/  ISETP.NE.U32.AND P4, PT, R57, RZ, PT ;  /* 0x000000ff3900720c */ /* 0x000fe40003f85070 */
[----:B------:R-:W-:-:S02]  /*2c30*/  IADD3.X R68, R68, UR4, RZ, P1, !PT ;  /* 0x0000000444447c10 */ /* 0x000fc40008ffe4ff */
[----:B------:R-:W-:Y:S02]  /*2c40*/  IADD3.X R70, R70, UR4, RZ, P2, !PT ;  /* 0x0000000446467c10 */ /* 0x000fe400097fe4ff */
[----:B------:R-:W-:Y:S02]  /*2c50*/  IADD3 R77, P5, R77, UR16, RZ ;  /* 0x000000104d4d7c10 */ /* 0x000fe4000ffbe0ff */
[----:B------:R-:W-:Y:S02]  /*2c60*/  IADD3 R79, P6, R79, UR16, RZ ;  /* 0x000000104f4f7c10 */ /* 0x000fe4000ffde0ff */
[----:B------:R-:W-:Y:S02]  /*2c70*/  IADD3 R81, P0, R81, UR16, RZ ;  /* 0x0000001051517c10 */ /* 0x000fe4000ff1e0ff */
[----:B------:R-:W-:Y:S02]  /*2c80*/  IADD3 R83, P1, R83, UR16, RZ ;  /* 0x0000001053537c10 */ /* 0x000fe4000ff3e0ff */
[----:B------:R-:W-:-:S02]  /*2c90*/  IADD3 R91, P2, R91, UR16, RZ ;  /* 0x000000105b5b7c10 */ /* 0x000fc4000ff5e0ff */
[----:B------:R-:W-:Y:S02]  /*2ca0*/  IADD3.X R72, R72, UR4, RZ, P3, !PT ;  /* 0x0000000448487c10 */ /* 0x000fe40009ffe4ff */
[----:B------:R-:W-:Y:S02]  /*2cb0*/  IADD3 R93, P3, R93, UR16, RZ ;  /* 0x000000105d5d7c10 */ /* 0x000fe4000ff7e0ff */
[----:B------:R-:W-:Y:S02]  /*2cc0*/  IADD3.X R76, R76, UR4, RZ, P5, !PT ;  /* 0x000000044c4c7c10 */ /* 0x000fe4000affe4ff */
[----:B------:R-:W-:Y:S02]  /*2cd0*/  IADD3.X R78, R78, UR4, RZ, P6, !PT ;  /* 0x000000044e4e7c10 */ /* 0x000fe4000b7fe4ff */
[----:B------:R-:W-:Y:S02]  /*2ce0*/  IADD3.X R80, R80, UR4, RZ, P0, !PT ;  /* 0x0000000450507c10 */ /* 0x000fe400087fe4ff */
[----:B------:R-:W-:-:S02]  /*2cf0*/  IADD3.X R82, R82, UR4, RZ, P1, !PT ;  /* 0x0000000452527c10 */ /* 0x000fc40008ffe4ff */
[----:B------:R-:W-:Y:S02]  /*2d00*/  IADD3.X R90, R90, UR4, RZ, P2, !PT ;  /* 0x000000045a5a7c10 */ /* 0x000fe400097fe4ff */
[----:B------:R-:W-:Y:S02]  /*2d10*/  IADD3 R97, P5, R97, UR16, RZ ;  /* 0x0000001061617c10 */ /* 0x000fe4000ffbe0ff */
[----:B------:R-:W-:Y:S02]  /*2d20*/  IADD3 R99, P6, R99, UR16, RZ ;  /* 0x0000001063637c10 */ /* 0x000fe4000ffde0ff */
[----:B------:R-:W-:Y:S02]  /*2d30*/  IADD3 R101, P0, R101, UR16, RZ ;  /* 0x0000001065657c10 */ /* 0x000fe4000ff1e0ff */
[----:B------:R-:W-:Y:S02]  /*2d40*/  IADD3 R103, P1, R103, UR16, RZ ;  /* 0x0000001067677c10 */ /* 0x000fe4000ff3e0ff */
[----:B------:R-:W-:-:S02]  /*2d50*/  IADD3 R69, P2, R69, UR16, RZ ;  /* 0x0000001045457c10 */ /* 0x000fc4000ff5e0ff */
[----:B------:R-:W-:Y:S01]  /*2d60*/  IADD3.X R66, R66, UR4, RZ, P3, !PT ;  /* 0x0000000442427c10 */ /* 0x000fe20009ffe4ff */
[----:B------:R-:W-:Y:S01]  /*2d70*/  UIADD3 UR11, UR11, -0x40, URZ ;  /* 0xffffffc00b0b7890 */ /* 0x000fe2000fffe03f */
[----:B------:R-:W-:Y:S02]  /*2d80*/  IADD3 R67, P3, R8, R67, RZ ;  /* 0x0000004308437210 */ /* 0x000fe40007f7e0ff */
[----:B------:R-:W-:Y:S02]  /*2d90*/  IADD3.X R64, R64, UR4, RZ, P5, !PT ;  /* 0x0000000440407c10 */ /* 0x000fe4000affe4ff */
[----:B------:R-:W-:Y:S02]  /*2da0*/  IADD3.X R63, R63, UR4, RZ, P6, !PT ;  /* 0x000000043f3f7c10 */ /* 0x000fe4000b7fe4ff */
[----:B------:R-:W-:Y:S02]  /*2db0*/  IADD3.X R62, R62, UR4, RZ, P0, !PT ;  /* 0x000000043e3e7c10 */ /* 0x000fe400087fe4ff */
[----:B------:R-:W-:-:S02]  /*2dc0*/  IADD3.X R61, R61, UR4, RZ, P1, !PT ;  /* 0x000000043d3d7c10 */ /* 0x000fc40008ffe4ff */
[----:B------:R-:W-:Y:S02]  /*2dd0*/  IADD3.X R60, R60, UR4, RZ, P2, !PT ;  /* 0x000000043c3c7c10 */ /* 0x000fe400097fe4ff */
[----:B------:R-:W-:Y:S01]  /*2de0*/  LEA.HI.X.SX32 R59, R8, R59, 0x1, P3 ;  /* 0x0000003b083b7211 */ /* 0x000fe200018f0eff */
[----:B------:R-:W-:Y:S02]  /*2df0*/  WARPGROUP.DEPBAR.LE gsb0, 0x0 ;  /* 0x00008000000079c5 */ /* 0x000fe40000010000 */
[----:B0-----:R-:W-:Y:S05]  /*2e00*/  @P4 BRA `(.L_x_2) ;  /* 0xffffffec00cc4947 */ /* 0x001fea000383ffff */
.L_x_1:
[----:B------:R-:W-:Y:S01]  /*2e10*/  F2FP.SATFINITE.E4M3.F32.PACK_AB_MERGE_C R24, R25, R24, RZ ;  /* 0x000000181918723e */ /* 0x000fe200048070ff */
[C---:B------:R-:W-:Y:S01]  /*2e20*/  IMAD.SHL.U32 R8, R0.reuse, 0x10, RZ ;  /* 0x0000001000087824 */ /* 0x040fe200078e00ff */
[----:B------:R-:W-:Y:S01]  /*2e30*/  F2FP.SATFINITE.E4M3.F32.PACK_AB_MERGE_C R28, R29, R28, RZ ;  /* 0x0000001c1d1c723e */ /* 0x000fe200048070ff */
[C---:B------:R-:W-:Y:S01]  /*2e40*/  IMAD.SHL.U32 R5, R0.reuse, 0x4, RZ ;  /* 0x0000000400057824 */ /* 0x040fe200078e00ff */
[----:B------:R-:W-:Y:S01]  /*2e50*/  F2FP.SATFINITE.E4M3.F32.PACK_AB_MERGE_C R32, R33, R32, RZ ;  /* 0x000000202120723e */ /* 0x000fe200048070ff */
[C---:B------:R-:W-:Y:S01]  /*2e60*/  IMAD.SHL.U32 R6, R0.reuse, 0x40, RZ ;  /* 0x0000004000067824 */ /* 0x040fe200078e00ff */
[----:B------:R-:W-:Y:S01]  /*2e70*/  LOP3.LUT R7, R0, 0x100, RZ, 0xc0, !PT ;  /* 0x0000010000077812 */ /* 0x000fe200078ec0ff */
[----:B------:R-:W-:Y:S01]  /*2e80*/  BAR.SYNC.DEFER_BLOCKING 0x0 ;  /* 0x0000000000007b1d */ /* 0x000fe20000010000 */
[----:B------:R-:W-:Y:S02]  /*2e90*/  SHF.R.S32.HI R10, RZ, 0x2, R0 ;  /* 0x00000002ff0a7819 */ /* 0x000fe40000011400 */
[----:B------:R-:W-:-:S02]  /*2ea0*/  LOP3.LUT R24, R24, 0xffff, RZ, 0xc0, !PT ;  /* 0x0000ffff18187812 */ /* 0x000fc400078ec0ff */
[----:B------:R-:W-:Y:S01]  /*2eb0*/  LOP3.LUT R23, R28, 0xffff, RZ, 0xc0, !PT ;  /* 0x0000ffff1c177812 */ /* 0x000fe200078ec0ff */
[----:B------:R-:W-:Y:S01]  /*2ec0*/  ULDC.64 UR6, c[0x0][0x228] ;  /* 0x00008a0000067ab9 */ /* 0x000fe20000000a00 */
[----:B------:R-:W-:Y:S01]  /*2ed0*/  LOP3.LUT R25, R32, 0xffff, RZ, 0xc0, !PT ;  /* 0x0000ffff20197812 */ /* 0x000fe200078ec0ff */
[----:B------:R-:W-:Y:S01]  /*2ee0*/  ULDC UR4, c[0x0][0x244] ;  /* 0x0000910000047ab9 */ /* 0x000fe20000000800 */
[----:B------:R-:W-:Y:S02]  /*2ef0*/  F2FP.SATFINITE.E4M3.F32.PACK_AB_MERGE_C R40, R41, R40, RZ ;  /* 0x000000282928723e */ /* 0x000fe400048070ff */
[----:B------:R-:W-:Y:S02]  /*2f00*/  F2FP.SATFINITE.E4M3.F32.PACK_AB_MERGE_C R44, R45, R44, RZ ;  /* 0x0000002c2d2c723e */ /* 0x000fe400048070ff */
[----:B------:R-:W-:Y:S02]  /*2f10*/  F2FP.SATFINITE.E4M3.F32.PACK_AB_MERGE_C R48, R49, R48, RZ ;  /* 0x000000303130723e */ /* 0x000fe400048070ff */
[----:B------:R-:W-:-:S02]  /*2f20*/  LOP3.LUT R11, R8, 0x30, RZ, 0xc0, !PT ;  /* 0x00000030080b7812 */ /* 0x000fc400078ec0ff */
[----:B------:R-:W-:Y:S02]  /*2f30*/  SGXT R10, R10, 0x1 ;  /* 0x000000010a0a781a */ /* 0x000fe40000000200 */
[----:B------:R-:W-:Y:S02]  /*2f40*/  SHF.R.U32.HI R13, RZ, 0x2, R7 ;  /* 0x00000002ff0d7819 */ /* 0x000fe40000011607 */
[----:B------:R-:W-:Y:S02]  /*2f50*/  F2FP.SATFINITE.E4M3.F32.PACK_AB_MERGE_C R30, R31, R30, RZ ;  /* 0x0000001e1f1e723e */ /* 0x000fe400048070ff */
[----:B------:R-:W-:Y:S02]  /*2f60*/  F2FP.SATFINITE.E4M3.F32.PACK_AB_MERGE_C R34, R35, R34, RZ ;  /* 0x000000222322723e */ /* 0x000fe400048070ff */
[----:B------:R-:W-:Y:S02]  /*2f70*/  LOP3.LUT R5, R5, 0x3b8, RZ, 0xc0, !PT ;  /* 0x000003b805057812 */ /* 0x000fe400078ec0ff */
[----:B------:R-:W-:-:S02]  /*2f80*/  PRMT R9, R25, 0x3340, R0 ;  /* 0x0000334019097816 */ /* 0x000fc40000000000 */
[----:B------:R-:W-:Y:S02]  /*2f90*/  PRMT R8, R24, 0x3340, R23 ;  /* 0x0000334018087816 */ /* 0x000fe40000000017 */
[----:B------:R-:W-:Y:S02]  /*2fa0*/  LOP3.LUT R14, R11, 0x780, R4, 0xf8, !PT ;  /* 0x000007800b0e7812 */ /* 0x000fe400078ef804 */
[----:B------:R-:W-:Y:S02]  /*2fb0*/  LOP3.LUT R40, R40, 0xffff, RZ, 0xc0, !PT ;  /* 0x0000ffff28287812 */ /* 0x000fe400078ec0ff */
[----:B------:R-:W-:Y:S02]  /*2fc0*/  LOP3.LUT R31, R44, 0xffff, RZ, 0xc0, !PT ;  /* 0x0000ffff2c1f7812 */ /* 0x000fe400078ec0ff */
[----:B------:R-:W-:Y:S02]  /*2fd0*/  LOP3.LUT R35, R48, 0xffff, RZ, 0xc0, !PT ;  /* 0x0000ffff30237812 */ /* 0x000fe400078ec0ff */
[----:B------:R-:W-:-:S02]  /*2fe0*/  SHF.R.S32.HI R4, RZ, 0x4, R0 ;  /* 0x00000004ff047819 */ /* 0x000fc40000011400 */
[----:B------:R-:W-:Y:S02]  /*2ff0*/  LOP3.LUT R16, R13, 0x1040, R10, 0x78, !PT ;  /* 0x000010400d107812 */ /* 0x000fe400078e780a */
[----:B------:R-:W-:Y:S02]  /*3000*/  F2FP.SATFINITE.E4M3.F32.PACK_AB_MERGE_C R26, R27, R26, RZ ;  /* 0x0000001a1b1a723e */ /* 0x000fe400048070ff */
[----:B------:R-:W-:Y:S02]  /*3010*/  LOP3.LUT R5, R5, 0x40, R6, 0xf8, !PT ;  /* 0x0000004005057812 */ /* 0x000fe400078ef806 */
[----:B------:R-:W-:Y:S02]  /*3020*/  PRMT R13, R8, 0x5410, R9 ;  /* 0x00005410080d7816 */ /* 0x000fe40000000009 */
[----:B------:R-:W-:Y:S02]  /*3030*/  PRMT R9, R35, 0x3340, R0 ;  /* 0x0000334023097816 */ /* 0x000fe40000000000 */
[----:B------:R-:W-:-:S02]  /*3040*/  PRMT R6, R40, 0x3340, R31 ;  /* 0x0000334028067816 */ /* 0x000fc4000000001f */
[----:B------:R-:W-:Y:S02]  /*3050*/  F2FP.SATFINITE.E4M3.F32.PACK_AB_MERGE_C R42, R43, R42, RZ ;  /* 0x0000002a2b2a723e */ /* 0x000fe400048070ff */
[----:B------:R-:W-:Y:S02]  /*3060*/  F2FP.SATFINITE.E4M3.F32.PACK_AB_MERGE_C R46, R47, R46, RZ ;  /* 0x0000002e2f2e723e */ /* 0x000fe400048070ff */
[----:B------:R-:W-:Y:S02]  /*3070*/  F2FP.SATFINITE.E4M3.F32.PACK_AB_MERGE_C R50, R51, R50, RZ ;  /* 0x000000323332723e */ /* 0x000fe400048070ff */
[----:B------:R-:W-:Y:S02]  /*3080*/  SGXT R4, R4, 0x1 ;  /* 0x000000010404781a */ /* 0x000fe40000000200 */
[----:B------:R-:W-:Y:S02]  /*3090*/  LOP3.LUT R26, R26, 0xffff, RZ, 0xc0, !PT ;  /* 0x0000ffff1a1a7812 */ /* 0x000fe400078ec0ff */
[----:B------:R-:W-:-:S02]  /*30a0*/  LOP3.LUT R27, R30, 0xffff, RZ, 0xc0, !PT ;  /* 0x0000ffff1e1b7812 */ /* 0x000fc400078ec0ff */
[----:B------:R-:W-:Y:S02]  /*30b0*/  LOP3.LUT R29, R34, 0xffff, RZ, 0xc0, !PT ;  /* 0x0000ffff221d7812 */ /* 0x000fe400078ec0ff */
[----:B------:R-:W-:Y:S02]  /*30c0*/  F2FP.SATFINITE.E4M3.F32.PACK_AB_MERGE_C R36, R37, R36, RZ ;  /* 0x000000242524723e */ /* 0x000fe400048070ff */
[----:B------:R-:W-:Y:S02]  /*30d0*/  PRMT R15, R6, 0x5410, R9 ;  /* 0x00005410060f7816 */ /* 0x000fe40000000009 */
[----:B------:R-:W-:Y:S02]  /*30e0*/  LOP3.LUT R42, R42, 0xffff, RZ, 0xc0, !PT ;  /* 0x0000ffff2a2a7812 */ /* 0x000fe400078ec0ff */
[----:B------:R-:W-:Y:S02]  /*30f0*/  LOP3.LUT R33, R46, 0xffff, RZ, 0xc0, !PT ;  /* 0x0000ffff2e217812 */ /* 0x000fe400078ec0ff */
[----:B------:R-:W-:-:S02]  /*3100*/  LOP3.LUT R37, R50, 0xffff, RZ, 0xc0, !PT ;  /* 0x0000ffff32257812 */ /* 0x000fc400078ec0ff */
[----:B------:R-:W-:Y:S02]  /*3110*/  LOP3.LUT R8, R5, 0x1040, R4, 0x78, !PT ;  /* 0x0000104005087812 */ /* 0x000fe400078e7804 */
[----:B------:R-:W-:Y:S02]  /*3120*/  SHF.R.S32.HI R9, RZ, 0x3, R0 ;  /* 0x00000003ff097819 */ /* 0x000fe40000011400 */
[----:B------:R-:W-:Y:S02]  /*3130*/  SHF.R.U32.HI R5, RZ, 0x8, R23 ;  /* 0x00000008ff057819 */ /* 0x000fe40000011617 */
[----:B------:R-:W-:Y:S02]  /*3140*/  SHF.R.U32.HI R4, RZ, 0x8, R24 ;  /* 0x00000008ff047819 */ /* 0x000fe40000011618 */
[----:B------:R-:W-:Y:S02]  /*3150*/  SHF.R.U32.HI R6, RZ, 0x8, R25 ;  /* 0x00000008ff067819 */ /* 0x000fe40000011619 */
[----:B------:R-:W-:-:S02]  /*3160*/  PRMT R11, R29, 0x3340, R0 ;  /* 0x000033401d0b7816 */ /* 0x000fc40000000000 */
[----:B------:R-:W-:Y:S02]  /*3170*/  PRMT R10, R26, 0x3340, R27 ;  /* 0x000033401a0a7816 */ /* 0x000fe4000000001b */
[----:B------:R-:W-:Y:S02]  /*3180*/  PRMT R17, R37, 0x3340, R0 ;  /* 0x0000334025117816 */ /* 0x000fe40000000000 */
[----:B------:R-:W-:Y:S02]  /*3190*/  PRMT R12, R42, 0x3340, R33 ;  /* 0x000033402a0c7816 */ /* 0x000fe40000000021 */
[----:B------:R-:W-:Y:S02]  /*31a0*/  SGXT R9, R9, 0x1 ;  /* 0x000000010909781a */ /* 0x000fe40000000200 */
[----:B------:R-:W-:Y:S02]  /*31b0*/  LOP3.LUT R5, R5, 0xffff, RZ, 0xc0, !PT ;  /* 0x0000ffff05057812 */ /* 0x000fe400078ec0ff */
[----:B------:R-:W-:-:S02]  /*31c0*/  LOP3.LUT R4, R4, 0xffff, RZ, 0xc0, !PT ;  /* 0x0000ffff04047812 */ /* 0x000fc400078ec0ff */
[----:B------:R-:W-:Y:S02]  /*31d0*/  LOP3.LUT R6, R6, 0xffff, RZ, 0xc0, !PT ;  /* 0x0000ffff06067812 */ /* 0x000fe400078ec0ff */
[----:B------:R-:W-:Y:S01]  /*31e0*/  PRMT R19, R10, 0x5410, R11 ;  /* 0x000054100a137816 */ /* 0x000fe2000000000b */
[----:B------:R-:W-:Y:S01]  /*31f0*/  IMAD R11, R7, 0x8, R8 ;  /* 0x00000008070b7824 */ /* 0x000fe200078e0208 */
[----:B------:R-:W-:Y:S02]  /*3200*/  PRMT R21, R12, 0x5410, R17 ;  /* 0x000054100c157816 */ /* 0x000fe40000000011 */
[----:B------:R-:W-:Y:S02]  /*3210*/  LOP3.LUT R25, R14, 0x2008, R9, 0xf8, !PT ;  /* 0x000020080e197812 */ /* 0x000fe400078ef809 */
[----:B------:R-:W-:Y:S02]  /*3220*/  SHF.R.U32.HI R7, RZ, 0x8, R40 ;  /* 0x00000008ff077819 */ /* 0x000fe40000011628 */
[----:B------:R-:W-:-:S02]  /*3230*/  SHF.R.U32.HI R8, RZ, 0x8, R31 ;  /* 0x00000008ff087819 */ /* 0x000fc4000001161f */
[----:B------:R-:W-:Y:S02]  /*3240*/  PRMT R10, R4, 0x3340, R5 ;  /* 0x00003340040a7816 */ /* 0x000fe40000000005 */
[----:B------:R-:W-:Y:S02]  /*3250*/  PRMT R17, R6, 0x3340, R1 ;  /* 0x0000334006117816 */ /* 0x000fe40000000001 */
[----:B------:R-:W-:Y:S02]  /*3260*/  SHF.R.U32.HI R9, RZ, 0x8, R35 ;  /* 0x00000008ff097819 */ /* 0x000fe40000011623 */
[----:B------:R-:W-:Y:S02]  /*3270*/  SHF.R.U32.HI R4, RZ, 0x8, R26 ;  /* 0x00000008ff047819 */ /* 0x000fe4000001161a */
[----:B------:R-:W-:Y:S02]  /*3280*/  SHF.R.U32.HI R5, RZ, 0x8, R27 ;  /* 0x00000008ff057819 */ /* 0x000fe4000001161b */
[----:B------:R-:W-:-:S02]  /*3290*/  SHF.R.U32.HI R6, RZ, 0x8, R29 ;  /* 0x00000008ff067819 */ /* 0x000fc4000001161d */
[----:B------:R-:W-:Y:S02]  /*32a0*/  LOP3.LUT R8, R8, 0xffff, RZ, 0xc0, !PT ;  /* 0x0000ffff08087812 */ /* 0x000fe400078ec0ff */
[----:B------:R-:W-:Y:S02]  /*32b0*/  LOP3.LUT R7, R7, 0xffff, RZ, 0xc0, !PT ;  /* 0x0000ffff07077812 */ /* 0x000fe400078ec0ff */
[----:B------:R-:W-:Y:S02]  /*32c0*/  LOP3.LUT R9, R9, 0xffff, RZ, 0xc0, !PT ;  /* 0x0000ffff09097812 */ /* 0x000fe400078ec0ff */
[----:B------:R-:W-:Y:S02]  /*32d0*/  LOP3.LUT R5, R5, 0xffff, RZ, 0xc0, !PT ;  /* 0x0000ffff05057812 */ /* 0x000fe400078ec0ff */
[----:B------:R-:W-:Y:S02]  /*32e0*/  LOP3.LUT R4, R4, 0xffff, RZ, 0xc0, !PT ;  /* 0x0000ffff04047812 */ /* 0x000fe400078ec0ff */
[----:B------:R-:W-:-:S02]  /*32f0*/  LOP3.LUT R6, R6, 0xffff, RZ, 0xc0, !PT ;  /* 0x0000ffff06067812 */ /* 0x000fc400078ec0ff */
[----:B------:R-:W-:Y:S02]  /*3300*/  PRMT R7, R7, 0x3340, R8 ;  /* 0x0000334007077816 */ /* 0x000fe40000000008 */
[----:B------:R-:W-:Y:S02]  /*3310*/  PRMT R8, R9, 0x3340, R0 ;  /* 0x0000334009087816 */ /* 0x000fe40000000000 */
[----:B------:R-:W-:Y:S02]  /*3320*/  PRMT R9, R4, 0x3340, R5 ;  /* 0x0000334004097816 */ /* 0x000fe40000000005 */
[----:B------:R-:W-:Y:S02]  /*3330*/  PRMT R12, R6, 0x3340, R1 ;  /* 0x00003340060c7816 */ /* 0x000fe40000000001 */
[----:B------:R-:W-:Y:S02]  /*3340*/  SHF.R.U32.HI R5, RZ, 0x8, R33 ;  /* 0x00000008ff057819 */ /* 0x000fe40000011621 */
[----:B------:R-:W-:-:S02]  /*3350*/  SHF.R.U32.HI R4, RZ, 0x8, R42 ;  /* 0x00000008ff047819 */ /* 0x000fc4000001162a */
[----:B------:R-:W-:Y:S02]  /*3360*/  SHF.R.U32.HI R6, RZ, 0x8, R37 ;  /* 0x00000008ff067819 */ /* 0x000fe40000011625 */
[----:B------:R-:W-:Y:S02]  /*3370*/  F2FP.SATFINITE.E4M3.F32.PACK_AB_MERGE_C R52, R53, R52, RZ ;  /* 0x000000343534723e */ /* 0x000fe400048070ff */
[----:B------:R-:W-:Y:S02]  /*3380*/  LOP3.LUT R36, R36, 0xffff, RZ, 0xc0, !PT ;  /* 0x0000ffff24247812 */ /* 0x000fe400078ec0ff */
[----:B------:R-:W-:Y:S02]  /*3390*/  LOP3.LUT R14, R5, 0xffff, RZ, 0xc0, !PT ;  /* 0x0000ffff050e7812 */ /* 0x000fe400078ec0ff */
[----:B------:R-:W-:Y:S02]  /*33a0*/  LOP3.LUT R23, R4, 0xffff, RZ, 0xc0, !PT ;  /* 0x0000ffff04177812 */ /* 0x000fe400078ec0ff */
[----:B------:R-:W-:-:S02]  /*33b0*/  LOP3.LUT R6, R6, 0xffff, RZ, 0xc0, !PT ;  /* 0x0000ffff06067812 */ /* 0x000fc400078ec0ff */
[----:B------:R-:W-:Y:S02]  /*33c0*/  LOP3.LUT R52, R52, 0xffff, RZ, 0xc0, !PT ;  /* 0x0000ffff34347812 */ /* 0x000fe400078ec0ff */
[----:B------:R-:W-:Y:S02]  /*33d0*/  F2FP.SATFINITE.E4M3.F32.PACK_AB_MERGE_C R38, R39, R38, RZ ;  /* 0x000000262726723e */ /* 0x000fe400048070ff */
[----:B------:R-:W-:Y:S02]  /*33e0*/  PRMT R4, R13, 0x4210, R36 ;  /* 0x000042100d047816 */ /* 0x000fe40000000024 */
[----:B------:R-:W-:Y:S02]  /*33f0*/  F2FP.SATFINITE.E4M3.F32.PACK_AB_MERGE_C R54, R55, R54, RZ ;  /* 0x000000363736723e */ /* 0x000fe400048070ff */
[----:B------:R-:W-:Y:S02]  /*3400*/  PRMT R14, R23, 0x3340, R14 ;  /* 0x00003340170e7816 */ /* 0x000fe4000000000e */
[----:B------:R-:W-:-:S02]  /*3410*/  PRMT R13, R6, 0x3340, R1 ;  /* 0x00003340060d7816 */ /* 0x000fc40000000001 */
[----:B------:R-:W-:Y:S02]  /*3420*/  PRMT R5, R15, 0x4210, R52 ;  /* 0x000042100f057816 */ /* 0x000fe40000000034 */
[----:B------:R-:W-:Y:S02]  /*3430*/  PRMT R17, R10, 0x5410, R17 ;  /* 0x000054100a117816 */ /* 0x000fe40000000011 */
[----:B------:R-:W-:Y:S01]  /*3440*/  PRMT R7, R7, 0x5410, R8 ;  /* 0x0000541007077816 */ /* 0x000fe20000000008 */
[----:B------:R0:W-:Y:S01]  /*3450*/  STS.64 [R11+UR10], R4 ;  /* 0x000000040b007988 */ /* 0x0001e20008000a0a */
[----:B------:R-:W-:Y:S01]  /*3460*/  LOP3.LUT R38, R38, 0xffff, RZ, 0xc0, !PT ;  /* 0x0000ffff26267812 */ /* 0x000fe200078ec0ff */
[----:B------:R-:W1:Y:S01]  /*3470*/  LDC R10, c[0x0][0x248] ;  /* 0x00009200ff0a7b82 */ /* 0x000e620000000800 */
[----:B------:R-:W-:Y:S02]  /*3480*/  PRMT R9, R9, 0x5410, R12 ;  /* 0x0000541009097816 */ /* 0x000fe4000000000c */
[----:B------:R-:W-:-:S02]  /*3490*/  PRMT R13, R14, 0x5410, R13 ;  /* 0x000054100e0d7816 */ /* 0x000fc4000000000d */
[----:B------:R-:W-:Y:S02]  /*34a0*/  LOP3.LUT R54, R54, 0xffff, RZ, 0xc0, !PT ;  /* 0x0000ffff36367812 */ /* 0x000fe400078ec0ff */
[----:B------:R-:W-:Y:S02]  /*34b0*/  LOP3.LUT R28, R25, R16, RZ, 0xfc, !PT ;  /* 0x00000010191c7212 */ /* 0x000fe400078efcff */
[----:B------:R-:W-:Y:S02]  /*34c0*/  PRMT R36, R17, 0x5210, R36 ;  /* 0x0000521011247816 */ /* 0x000fe40000000024 */
[----:B------:R-:W-:Y:S02]  /*34d0*/  PRMT R37, R7, 0x5210, R52 ;  /* 0x0000521007257816 */ /* 0x000fe40000000034 */
[--C-:B------:R-:W-:Y:S02]  /*34e0*/  PRMT R16, R19, 0x4210, R38.reuse ;  /* 0x0000421013107816 */ /* 0x100fe40000000026 */
[----:B------:R-:W-:Y:S01]  /*34f0*/  PRMT R38, R9, 0x5210, R38 ;  /* 0x0000521009267816 */ /* 0x000fe20000000026 */
[----:B------:R2:W-:Y:S01]  /*3500*/  STS.64 [R11+UR10+0x400], R36 ;  /* 0x000400240b007988 */ /* 0x0005e20008000a0a */
[----:B------:R-:W-:-:S02]  /*3510*/  PRMT R17, R21, 0x4210, R54 ;  /* 0x0000421015117816 */ /* 0x000fc40000000036 */
[----:B------:R-:W-:Y:S02]  /*3520*/  PRMT R39, R13, 0x5210, R54 ;  /* 0x000052100d277816 */ /* 0x000fe40000000036 */
[----:B0-----:R-:W-:Y:S02]  /*3530*/  LOP3.LUT R4, R11, 0x8, RZ, 0x3c, !PT ;  /* 0x000000080b047812 */ /* 0x001fe400078e3cff */
[----:B------:R-:W-:Y:S02]  /*3540*/  SHF.R.U32.HI R22, RZ, 0x7, R0 ;  /* 0x00000007ff167819 */ /* 0x000fe40000011600 */
[----:B------:R-:W-:Y:S01]  /*3550*/  ISETP.GE.AND P0, PT, R2, UR6, PT ;  /* 0x0000000602007c0c */ /* 0x000fe2000bf06270 */
[----:B------:R0:W-:Y:S01]  /*3560*/  STS.64 [R4+UR10+0x2000], R16 ;  /* 0x0020001004007988 */ /* 0x0001e20008000a0a */
[----:B------:R-:W-:Y:S01]  /*3570*/  SGXT.U32 R22, R22, 0x2 ;  /* 0x000000021616781a */ /* 0x000fe20000000000 */
[----:B------:R-:W-:Y:S01]  /*3580*/  IMAD R2, R2, UR4, RZ ;  /* 0x0000000402027c24 */ /* 0x000fe2000f8e02ff */
[----:B--2---:R-:W-:Y:S01]  /*3590*/  LOP3.LUT R36, R28, 0x8, RZ, 0x3c, !PT ;  /* 0x000000081c247812 */ /* 0x004fe200078e3cff */
[----:B------:R2:W-:Y:S01]  /*35a0*/  STS.64 [R4+UR10+0x2400], R38 ;  /* 0x0024002604007988 */ /* 0x0005e20008000a0a */
[C---:B------:R-:W-:Y:S01]  /*35b0*/  LOP3.LUT R13, R3.reuse, R22, RZ, 0xfc, !PT ;  /* 0x00000016030d7212 */ /* 0x040fe200078efcff */
[----:B------:R-:W-:Y:S01]  /*35c0*/  ULDC.64 UR4, c[0x0][0x220] ;  /* 0x0000880000047ab9 */ /* 0x000fe20000000a00 */
[----:B------:R-:W-:Y:S01]  /*35d0*/  LOP3.LUT R14, R3, 0x78, R22, 0xfe, !PT ;  /* 0x00000078030e7812 */ /* 0x000fe200078efe16 */
[----:B------:R-:W-:Y:S01]  /*35e0*/  BAR.SYNC.DEFER_BLOCKING 0x0 ;  /* 0x0000000000007b1d */ /* 0x000fe20000010000 */
[----:B------:R-:W-:Y:S01]  /*35f0*/  IADD3 R9, P1, R2, UR4, RZ ;  /* 0x0000000402097c10 */ /* 0x000fe2000ff3e0ff */
[C---:B-1----:R-:W-:Y:S01]  /*3600*/  IMAD R53, R13.reuse, R10, RZ ;  /* 0x0000000a0d357224 */ /* 0x042fe200078e02ff */
[----:B------:R-:W-:-:S02]  /*3610*/  ISETP.LT.AND P2, PT, R13, UR7, !P0 ;  /* 0x000000070d007c0c */ /* 0x000fc4000c741270 */
[C-C-:B------:R-:W-:Y:S02]  /*3620*/  LOP3.LUT R13, R3.reuse, 0x4, R22.reuse, 0xfe, !PT ;  /* 0x00000004030d7812 */ /* 0x140fe400078efe16 */
[----:B------:R-:W-:Y:S02]  /*3630*/  LEA.HI.X.SX32 R8, R2, UR5, 0x1, P1 ;  /* 0x0000000502087c11 */ /* 0x000fe400088f0eff */
[C-C-:B------:R-:W-:Y:S02]  /*3640*/  LOP3.LUT R0, R3.reuse, 0x74, R22.reuse, 0xfe, !PT ;  /* 0x0000007403007812 */ /* 0x140fe400078efe16 */
[C-C-:B------:R-:W-:Y:S02]  /*3650*/  LOP3.LUT R11, R3.reuse, 0x70, R22.reuse, 0xfe, !PT ;  /* 0x00000070030b7812 */ /* 0x140fe400078efe16 */
[C-C-:B------:R-:W-:Y:S02]  /*3660*/  LOP3.LUT R15, R3.reuse, 0x6c, R22.reuse, 0xfe, !PT ;  /* 0x0000006c030f7812 */ /* 0x140fe400078efe16 */
[----:B0-----:R-:W-:-:S02]  /*3670*/  LOP3.LUT R16, R3, 0x68, R22, 0xfe, !PT ;  /* 0x0000006803107812 */ /* 0x001fc400078efe16 */
[C-C-:B------:R-:W-:Y:S02]  /*3680*/  LOP3.LUT R18, R3.reuse, 0x64, R22.reuse, 0xfe, !PT ;  /* 0x0000006403127812 */ /* 0x140fe400078efe16 */
[C-C-:B------:R-:W-:Y:S02]  /*3690*/  LOP3.LUT R17, R3.reuse, 0x60, R22.reuse, 0xfe, !PT ;  /* 0x0000006003117812 */ /* 0x140fe400078efe16 */
[C-C-:B------:R-:W-:Y:S02]  /*36a0*/  LOP3.LUT R19, R3.reuse, 0x5c, R22.reuse, 0xfe, !PT ;  /* 0x0000005c03137812 */ /* 0x140fe400078efe16 */
[C-C-:B------:R-:W-:Y:S01]  /*36b0*/  LOP3.LUT R20, R3.reuse, 0x58, R22.reuse, 0xfe, !PT ;  /* 0x0000005803147812 */ /* 0x140fe200078efe16 */
[----:B------:R-:W0:Y:S01]  /*36c0*/  LDS.64 R6, [R28+UR10] ;  /* 0x0000000a1c067984 */ /* 0x000e220008000a00 */
[C-C-:B------:R-:W-:Y:S02]  /*36d0*/  LOP3.LUT R21, R3.reuse, 0x54, R22.reuse, 0xfe, !PT ;  /* 0x0000005403157812 */ /* 0x140fe400078efe16 */
[C-C-:B------:R-:W-:Y:S01]  /*36e0*/  LOP3.LUT R30, R3.reuse, 0x50, R22.reuse, 0xfe, !PT ;  /* 0x00000050031e7812 */ /* 0x140fe200078efe16 */
[----:B------:R-:W1:Y:S01]  /*36f0*/  LDS.64 R4, [R36+UR10] ;  /* 0x0000000a24047984 */ /* 0x000e620008000a00 */
[----:B------:R-:W-:-:S02]  /*3700*/  LOP3.LUT R31, R3, 0x4c, R22, 0xfe, !PT ;  /* 0x0000004c031f7812 */ /* 0x000fc400078efe16 */
[C-C-:B------:R-:W-:Y:S02]  /*3710*/  LOP3.LUT R32, R3.reuse, 0x48, R22.reuse, 0xfe, !PT ;  /* 0x0000004803207812 */ /* 0x140fe400078efe16 */
[C-C-:B------:R-:W-:Y:S02]  /*3720*/  LOP3.LUT R33, R3.reuse, 0x44, R22.reuse, 0xfe, !PT ;  /* 0x0000004403217812 */ /* 0x140fe400078efe16 */
[C-C-:B------:R-:W-:Y:S02]  /*3730*/  LOP3.LUT R34, R3.reuse, 0x40, R22.reuse, 0xfe, !PT ;  /* 0x0000004003227812 */ /* 0x140fe400078efe16 */
[C-C-:B------:R-:W-:Y:S02]  /*3740*/  LOP3.LUT R2, R3.reuse, 0x7c, R22.reuse, 0xfe, !PT ;  /* 0x0000007c03027812 */ /* 0x140fe400078efe16 */
[C-C-:B------:R-:W-:Y:S02]  /*3750*/  LOP3.LUT R29, R3.reuse, 0x3c, R22.reuse, 0xfe, !PT ;  /* 0x0000003c031d7812 */ /* 0x140fe400078efe16 */
[----:B------:R-:W-:-:S02]  /*3760*/  LOP3.LUT R35, R3, 0x38, R22, 0xfe, !PT ;  /* 0x0000003803237812 */ /* 0x000fc400078efe16 */
[C-C-:B------:R-:W-:Y:S02]  /*3770*/  LOP3.LUT R37, R3.reuse, 0x34, R22.reuse, 0xfe, !PT ;  /* 0x0000003403257812 */ /* 0x140fe400078efe16 */
[C-C-:B--2---:R-:W-:Y:S02]  /*3780*/  LOP3.LUT R39, R3.reuse, 0x30, R22.reuse, 0xfe, !PT ;  /* 0x0000003003277812 */ /* 0x144fe400078efe16 */
[C-C-:B------:R-:W-:Y:S02]  /*3790*/  LOP3.LUT R41, R3.reuse, 0x2c, R22.reuse, 0xfe, !PT ;  /* 0x0000002c03297812 */ /* 0x140fe400078efe16 */
[C-C-:B------:R-:W-:Y:S02]  /*37a0*/  LOP3.LUT R43, R3.reuse, 0x28, R22.reuse, 0xfe, !PT ;  /* 0x00000028032b7812 */ /* 0x140fe400078efe16 */
[C-C-:B------:R-:W-:Y:S02]  /*37b0*/  LOP3.LUT R27, R3.reuse, 0x24, R22.reuse, 0xfe, !PT ;  /* 0x00000024031b7812 */ /* 0x140fe400078efe16 */
[----:B------:R-:W-:-:S02]  /*37c0*/  LOP3.LUT R45, R3, 0x20, R22, 0xfe, !PT ;  /* 0x00000020032d7812 */ /* 0x000fc400078efe16 */
[C-C-:B------:R-:W-:Y:S02]  /*37d0*/  LOP3.LUT R47, R3.reuse, 0x1c, R22.reuse, 0xfe, !PT ;  /* 0x0000001c032f7812 */ /* 0x140fe400078efe16 */
[C-C-:B------:R-:W-:Y:S02]  /*37e0*/  LOP3.LUT R49, R3.reuse, 0x18, R22.reuse, 0xfe, !PT ;  /* 0x0000001803317812 */ /* 0x140fe400078efe16 */
[C-C-:B------:R-:W-:Y:S02]  /*37f0*/  LOP3.LUT R51, R3.reuse, 0x14, R22.reuse, 0xfe, !PT ;  /* 0x0000001403337812 */ /* 0x140fe400078efe16 */
[C-C-:B------:R-:W-:Y:S02]  /*3800*/  LOP3.LUT R25, R3.reuse, 0x10, R22.reuse, 0xfe, !PT ;  /* 0x0000001003197812 */ /* 0x140fe400078efe16 */
[----:B------:R-:W-:Y:S02]  /*3810*/  LOP3.LUT R23, R3, 0xc, R22, 0xfe, !PT ;  /* 0x0000000c03177812 */ /* 0x000fe400078efe16 */
[----:B------:R-:W-:-:S02]  /*3820*/  IADD3 R12, P1, R53, R9, RZ ;  /* 0x00000009350c7210 */ /* 0x000fc40007f3e0ff */
[----:B------:R-:W-:Y:S01]  /*3830*/  LOP3.LUT R3, R3, 0x8, R22, 0xfe, !PT ;  /* 0x0000000803037812 */ /* 0x000fe200078efe16 */
[CC--:B------:R-:W-:Y:S01]  /*3840*/  IMAD R22, R13.reuse, R10.reuse, RZ ;  /* 0x0000000a0d167224 */ /* 0x0c0fe200078e02ff */
[----:B------:R-:W-:Y:S01]  /*3850*/  ISETP.LT.AND P6, PT, R13, UR7, !P0 ;  /* 0x000000070d007c0c */ /* 0x000fe2000c7c1270 */
[----:B------:R-:W-:Y:S01]  /*3860*/  IMAD R26, R23, R10, RZ ;  /* 0x0000000a171a7224 */ /* 0x000fe200078e02ff */
[----:B------:R-:W-:Y:S01]  /*3870*/  LEA.HI.X.SX32 R13, R53, R8, 0x1, P1 ;  /* 0x00000008350d7211 */ /* 0x000fe200008f0eff */
[----:B------:R-:W-:Y:S01]  /*3880*/  IMAD R53, R10, 0x40, R53 ;  /* 0x000000400a357824 */ /* 0x000fe200078e0235 */
[----:B------:R-:W-:Y:S02]  /*3890*/  ISETP.LT.AND P1, PT, R14, UR7, !P0 ;  /* 0x000000070e007c0c */ /* 0x000fe4000c721270 */
[C---:B------:R-:W-:Y:S01]  /*38a0*/  ISETP.LT.AND P3, PT, R3.reuse, UR7, !P0 ;  /* 0x0000000703007c0c */ /* 0x040fe2000c761270 */
[----:B------:R-:W-:Y:S01]  /*38b0*/  IMAD R3, R3, R10, RZ ;  /* 0x0000000a03037224 */ /* 0x000fe200078e02ff */
[----:B------:R-:W-:-:S02]  /*38c0*/  IADD3 R14, P5, R22, R9, RZ ;  /* 0x00000009160e7210 */ /* 0x000fc40007fbe0ff */
[----:B0-----:R-:W-:Y:S02]  /*38d0*/  PRMT R55, R6, 0x7770, RZ ;  /* 0x0000777006377816 */ /* 0x001fe400000000ff */
[----:B------:R-:W-:Y:S02]  /*38e0*/  ISETP.LT.AND P4, PT, R15, UR7, !P0 ;  /* 0x000000070f007c0c */ /* 0x000fe4000c781270 */
[-C--:B------:R-:W-:Y:S01]  /*38f0*/  LEA.HI.X.SX32 R15, R22, R8.reuse, 0x1, P5 ;  /* 0x00000008160f7211 */ /* 0x080fe200028f0eff */
[----:B------:R0:W-:Y:S01]  /*3900*/  @P2 STG.E.U8 desc[UR14][R12.64], R55 ;  /* 0x000000370c002986 */ /* 0x0001e2000c10110e */
[----:B-1----:R-:W-:Y:S02]  /*3910*/  PRMT R61, R4, 0x7770, RZ ;  /* 0x00007770043d7816 */ /* 0x002fe400000000ff */
[-C--:B------:R-:W-:Y:S02]  /*3920*/  IADD3 R22, P5, R3, R9.reuse, RZ ;  /* 0x0000000903167210 */ /* 0x080fe40007fbe0ff */
[----:B------:R-:W-:Y:S01]  /*3930*/  ISETP.LT.AND P2, PT, R23, UR7, !P0 ;  /* 0x0000000717007c0c */ /* 0x000fe2000c741270 */
[----:B------:R1:W-:Y:S01]  /*3940*/  @P6 STG.E.U8 desc[UR14][R14.64], R61 ;  /* 0x0000003d0e006986 */ /* 0x0003e2000c10110e */
[----:B------:R-:W-:Y:S01]  /*3950*/  LEA.HI.X.SX32 R23, R3, R8, 0x1, P5 ;  /* 0x0000000803177211 */ /* 0x000fe200028f0eff */
[----:B------:R-:W-:Y:S01]  /*3960*/  IMAD R3, R25, R10, RZ ;  /* 0x0000000a19037224 */ /* 0x000fe200078e02ff */
[----:B------:R-:W-:-:S02]  /*3970*/  IADD3 R24, P6, R26, R9, RZ ;  /* 0x000000091a187210 */ /* 0x000fc40007fde0ff */
[----:B------:R-:W-:Y:S02]  /*3980*/  PRMT R57, R6, 0x7771, RZ ;  /* 0x0000777106397816 */ /* 0x000fe400000000ff */
[----:B------:R-:W-:Y:S02]  /*3990*/  ISETP.LT.AND P5, PT, R25, UR7, !P0 ;  /* 0x0000000719007c0c */ /* 0x000fe4000c7a1270 */
[----:B------:R-:W-:Y:S01]  /*39a0*/  LEA.HI.X.SX32 R25, R26, R8, 0x1, P6 ;  /* 0x000000081a197211 */ /* 0x000fe200030f0eff */
[----:B------:R2:W-:Y:S01]  /*39b0*/  @P3 STG.E.U8 desc[UR14][R22.64], R57 ;  /* 0x0000003916003986 */ /* 0x0005e2000c10110e */
[----:B0-----:R-:W-:Y:S02]  /*39c0*/  IADD3 R12, P6, R3, R9, RZ ;  /* 0x00000009030c7210 */ /* 0x001fe40007fde0ff */
[----:B------:R-:W-:Y:S02]  /*39d0*/  PRMT R59, R4, 0x7771, RZ ;  /* 0x00007771043b7816 */ /* 0x000fe400000000ff */
[C---:B------:R-:W-:Y:S01]  /*39e0*/  ISETP.LT.AND P3, PT, R51.reuse, UR7, !P0 ;  /* 0x0000000733007c0c */ /* 0x040fe2000c761270 */
[----:B------:R-:W-:Y:S01]  /*39f0*/  IMAD R51, R51, R10, RZ ;  /* 0x0000000a33337224 */ /* 0x000fe200078e02ff */
[----:B------:R-:W-:Y:S01]  /*3a00*/  LEA.HI.X.SX32 R13, R3, R8, 0x1, P6 ;  /* 0x00000008030d7211 */ /* 0x000fe200030f0eff */
[C---:B------:R-:W-:Y:S01]  /*3a10*/  IMAD R3, R49.reuse, R10, RZ ;  /* 0x0000000a31037224 */ /* 0x040fe200078e02ff */
[----:B------:R-:W-:Y:S01]  /*3a20*/  PRMT R55, R6, 0x7772, RZ ;  /* 0x0000777206377816 */ /* 0x000fe200000000ff */
[----:B------:R0:W-:Y:S01]  /*3a30*/  @P2 STG.E.U8 desc[UR14][R24.64], R59 ;  /* 0x0000003b18002986 */ /* 0x0001e2000c10110e */
[----:B------:R-:W-:-:S02]  /*3a40*/  ISETP.LT.AND P2, PT, R49, UR7, !P0 ;  /* 0x0000000731007c0c */ /* 0x000fc4000c741270 */
[-C--:B-1----:R-:W-:Y:S01]  /*3a50*/  IADD3 R14, P6, R51, R9.reuse, RZ ;  /* 0x00000009330e7210 */ /* 0x082fe20007fde0ff */
[----:B------:R1:W-:Y:S01]  /*3a60*/  @P5 STG.E.U8 desc[UR14][R12.64], R55 ;  /* 0x000000370c005986 */ /* 0x0003e2000c10110e */
[-C--:B--2---:R-:W-:Y:S02]  /*3a70*/  IADD3 R22, P5, R3, R9.reuse, RZ ;  /* 0x0000000903167210 */ /* 0x084fe40007fbe0ff */
[----:B------:R-:W-:Y:S02]  /*3a80*/  LEA.HI.X.SX32 R15, R51, R8, 0x1, P6 ;  /* 0x00000008330f7211 */ /* 0x000fe400030f0eff */
[C---:B------:R-:W-:Y:S01]  /*3a90*/  ISETP.LT.AND P6, PT, R47.reuse, UR7, !P0 ;  /* 0x000000072f007c0c */ /* 0x040fe2000c7c1270 */
[----:B------:R-:W-:Y:S01]  /*3aa0*/  IMAD R47, R47, R10, RZ ;  /* 0x0000000a2f2f7224 */ /* 0x000fe200078e02ff */
[----:B------:R-:W-:Y:S02]  /*3ab0*/  PRMT R51, R4, 0x7772, RZ ;  /* 0x0000777204337816 */ /* 0x000fe400000000ff */
[----:B------:R-:W-:Y:S01]  /*3ac0*/  LEA.HI.X.SX32 R23, R3, R8, 0x1, P5 ;  /* 0x0000000803177211 */ /* 0x000fe200028f0eff */
[-C--:B------:R-:W-:Y:S01]  /*3ad0*/  IMAD R3, R27, R10.reuse, RZ ;  /* 0x0000000a1b037224 */ /* 0x080fe200078e02ff */
[----:B------:R-:W-:Y:S01]  /*3ae0*/  PRMT R49, R6, 0x7773, RZ ;  /* 0x0000777306317816 */ /* 0x000fe200000000ff */
[----:B------:R2:W-:Y:S01]  /*3af0*/  @P3 STG.E.U8 desc[UR14][R14.64], R51 ;  /* 0x000000330e003986 */ /* 0x0005e2000c10110e */
[C---:B------:R-:W-:Y:S01]  /*3b00*/  ISETP.LT.AND P5, PT, R45.reuse, UR7, !P0 ;  /* 0x000000072d007c0c */ /* 0x040fe2000c7a1270 */
[----:B------:R-:W-:Y:S01]  /*3b10*/  IMAD R45, R45, R10, RZ ;  /* 0x0000000a2d2d7224 */ /* 0x000fe200078e02ff */
[----:B0-----:R-:W-:Y:S01]  /*3b20*/  IADD3 R24, P3, R47, R9, RZ ;  /* 0x000000092f187210 */ /* 0x001fe20007f7e0ff */
[----:B------:R0:W-:Y:S01]  /*3b30*/  @P2 STG.E.U8 desc[UR14][R22.64], R49 ;  /* 0x0000003116002986 */ /* 0x0001e2000c10110e */
[----:B-1----:R-:W-:-:S02]  /*3b40*/  PRMT R13, R4, 0x7773, RZ ;  /* 0x00007773040d7816 */ /* 0x002fc400000000ff */
[-C--:B------:R-:W-:Y:S02]  /*3b50*/  IADD3 R26, P2, R45, R9.reuse, RZ ;  /* 0x000000092d1a7210 */ /* 0x080fe40007f5e0ff */
[-C--:B------:R-:W-:Y:S02]  /*3b60*/  LEA.HI.X.SX32 R25, R47, R8.reuse, 0x1, P3 ;  /* 0x000000082f197211 */ /* 0x080fe400018f0eff */
[----:B------:R-:W-:Y:S02]  /*3b70*/  ISETP.LT.AND P3, PT, R27, UR7, !P0 ;  /* 0x000000071b007c0c */ /* 0x000fe4000c761270 */
[----:B------:R-:W-:Y:S01]  /*3b80*/  LEA.HI.X.SX32 R27, R45, R8, 0x1, P2 ;  /* 0x000000082d1b7211 */ /* 0x000fe200010f0eff */
[----:B------:R1:W-:Y:S01]  /*3b90*/  @P6 STG.E.U8 desc[UR14][R24.64], R13 ;  /* 0x0000000d18006986 */ /* 0x0003e2000c10110e */
[----:B------:R-:W-:Y:S02]  /*3ba0*/  PRMT R45, R7, 0x7770, RZ ;  /* 0x00007770072d7816 */ /* 0x000fe400000000ff */
[C---:B------:R-:W-:Y:S01]  /*3bb0*/  ISETP.LT.AND P2, PT, R43.reuse, UR7, !P0 ;  /* 0x000000072b007c0c */ /* 0x040fe2000c741270 */
[----:B------:R-:W-:Y:S01]  /*3bc0*/  IMAD R43, R43, R10, RZ ;  /* 0x0000000a2b2b7224 */ /* 0x000fe200078e02ff */
[----:B--2---:R-:W-:Y:S01]  /*3bd0*/  IADD3 R14, P6, R3, R9, RZ ;  /* 0x00000009030e7210 */ /* 0x004fe20007fde0ff */
[----:B------:R-:W2:Y:S01]  /*3be0*/  LDS.64 R12, [R28+UR10+0x800] ;  /* 0x0008000a1c0c7984 */ /* 0x000ea20008000a00 */
[----:B------:R-:W-:-:S02]  /*3bf0*/  PRMT R47, R5, 0x7770, RZ ;  /* 0x00007770052f7816 */ /* 0x000fc400000000ff */
[----:B------:R-:W-:Y:S01]  /*3c00*/  LEA.HI.X.SX32 R15, R3, R8, 0x1, P6 ;  /* 0x00000008030f7211 */ /* 0x000fe200030f0eff */
[----:B------:R3:W-:Y:S01]  /*3c10*/  @P5 STG.E.U8 desc[UR14][R26.64], R45 ;  /* 0x0000002d1a005986 */ /* 0x0007e2000c10110e */
[C---:B------:R-:W-:Y:S01]  /*3c20*/  ISETP.LT.AND P5, PT, R41.reuse, UR7, !P0 ;  /* 0x0000000729007c0c */ /* 0x040fe2000c7a1270 */
[----:B------:R-:W-:Y:S01]  /*3c30*/  IMAD R41, R41, R10, RZ ;  /* 0x0000000a29297224 */ /* 0x000fe200078e02ff */
[-C--:B0-----:R-:W-:Y:S01]  /*3c40*/  IADD3 R22, P6, R43, R9.reuse, RZ ;  /* 0x000000092b167210 */ /* 0x081fe20007fde0ff */
[----:B------:R-:W-:Y:S01]  /*3c50*/  @P3 STG.E.U8 desc[UR14][R14.64], R47 ;  /* 0x0000002f0e003986 */ /* 0x000fe2000c10110e */
[----:B------:R-:W-:Y:S02]  /*3c60*/  PRMT R3, R7, 0x7771, RZ ;  /* 0x0000777107037816 */ /* 0x000fe400000000ff */
[----:B------:R-:W-:Y:S01]  /*3c70*/  LEA.HI.X.SX32 R23, R43, R8, 0x1, P6 ;  /* 0x000000082b177211 */ /* 0x000fe200030f0eff */
[----:B------:R-:W0:Y:S01]  /*3c80*/  LDS.64 R14, [R36+UR10+0x800] ;  /* 0x0008000a240e7984 */ /* 0x000e220008000a00 */
[----:B-1----:R-:W-:-:S02]  /*3c90*/  IADD3 R24, P6, R41, R9, RZ ;  /* 0x0000000929187210 */ /* 0x002fc40007fde0ff */
[C---:B------:R-:W-:Y:S01]  /*3ca0*/  ISETP.LT.AND P3, PT, R39.reuse, UR7, !P0 ;  /* 0x0000000727007c0c */ /* 0x040fe2000c761270 */
[----:B------:R-:W-:Y:S01]  /*3cb0*/  IMAD R39, R39, R10, RZ ;  /* 0x0000000a27277224 */ /* 0x000fe200078e02ff */
[----:B------:R-:W-:Y:S01]  /*3cc0*/  LEA.HI.X.SX32 R25, R41, R8, 0x1, P6 ;  /* 0x0000000829197211 */ /* 0x000fe200030f0eff */
[----:B------:R1:W-:Y:S01]  /*3cd0*/  @P2 STG.E.U8 desc[UR14][R22.64], R3 ;  /* 0x0000000316002986 */ /* 0x0003e2000c10110e */
[----:B------:R-:W-:Y:S02]  /*3ce0*/  PRMT R41, R5, 0x7771, RZ ;  /* 0x0000777105297816 */ /* 0x000fe400000000ff */
[C---:B------:R-:W-:Y:S01]  /*3cf0*/  ISETP.LT.AND P2, PT, R37.reuse, UR7, !P0 ;  /* 0x0000000725007c0c */ /* 0x040fe2000c741270 */
[-C--:B------:R-:W-:Y:S01]  /*3d00*/  IMAD R37, R37, R10.reuse, RZ ;  /* 0x0000000a25257224 */ /* 0x080fe200078e02ff */
[----:B---3--:R-:W-:Y:S01]  /*3d10*/  IADD3 R26, P6, R39, R9, RZ ;  /* 0x00000009271a7210 */ /* 0x008fe20007fde0ff */
[----:B------:R3:W-:Y:S01]  /*3d20*/  @P5 STG.E.U8 desc[UR14][R24.64], R41 ;  /* 0x0000002918005986 */ /* 0x0007e2000c10110e */
[C---:B------:R-:W-:Y:S01]  /*3d30*/  ISETP.LT.AND P5, PT, R35.reuse, UR7, !P0 ;  /* 0x0000000723007c0c */ /* 0x040fe2000c7a1270 */
[----:B------:R-:W-:Y:S01]  /*3d40*/  IMAD R35, R35, R10, RZ ;  /* 0x0000000a23237224 */ /* 0x000fe200078e02ff */
[----:B------:R-:W-:-:S02]  /*3d50*/  LEA.HI.X.SX32 R27, R39, R8, 0x1, P6 ;  /* 0x00000008271b7211 */ /* 0x000fc400030f0eff */
[----:B------:R-:W-:Y:S01]  /*3d60*/  PRMT R39, R7, 0x7772, RZ ;  /* 0x0000777207277816 */ /* 0x000fe200000000ff */
[----:B-1----:R-:W-:Y:S01]  /*3d70*/  IMAD R3, R29, R10, RZ ;  /* 0x0000000a1d037224 */ /* 0x002fe200078e02ff */
[----:B------:R-:W-:-:S03]  /*3d80*/  IADD3 R22, P6, R37, R9, RZ ;  /* 0x0000000925167210 */ /* 0x000fc60007fde0ff */
[----:B------:R2:W-:Y:S01]  /*3d90*/  @P3 STG.E.U8 desc[UR14][R26.64], R39 ;  /* 0x000000271a003986 */ /* 0x0005e2000c10110e */
[-C--:B------:R-:W-:Y:S02]  /*3da0*/  LEA.HI.X.SX32 R23, R37, R8.reuse, 0x1, P6 ;  /* 0x0000000825177211 */ /* 0x080fe400030f0eff */
[-C--:B------:R-:W-:Y:S02]  /*3db0*/  IADD3 R28, P6, R35, R9.reuse, RZ ;  /* 0x00000009231c7210 */ /* 0x080fe40007fde0ff */
[----:B------:R-:W-:Y:S02]  /*3dc0*/  PRMT R37, R5, 0x7772, RZ ;  /* 0x0000777205257816 */ /* 0x000fe400000000ff */
[----:B------:R-:W-:Y:S02]  /*3dd0*/  ISETP.LT.AND P3, PT, R29, UR7, !P0 ;  /* 0x000000071d007c0c */ /* 0x000fe4000c761270 */
[----:B------:R-:W-:Y:S01]  /*3de0*/  LEA.HI.X.SX32 R29, R35, R8, 0x1, P6 ;  /* 0x00000008231d7211 */ /* 0x000fe200030f0eff */
[----:B------:R1:W-:Y:S01]  /*3df0*/  @P2 STG.E.U8 desc[UR14][R22.64], R37 ;  /* 0x0000002516002986 */ /* 0x0003e2000c10110e */
[----:B------:R-:W-:-:S02]  /*3e00*/  IADD3 R6, P6, R3, R9, RZ ;  /* 0x0000000903067210 */ /* 0x000fc40007fde0ff */
[----:B---3--:R-:W-:Y:S02]  /*3e10*/  PRMT R25, R7, 0x7773, RZ ;  /* 0x0000777307197816 */ /* 0x008fe400000000ff */
[----:B------:R-:W-:Y:S02]  /*3e20*/  ISETP.LT.AND P2, PT, R34, UR7, !P0 ;  /* 0x0000000722007c0c */ /* 0x000fe4000c741270 */
[----:B------:R-:W-:Y:S01]  /*3e30*/  LEA.HI.X.SX32 R7, R3, R8, 0x1, P6 ;  /* 0x0000000803077211 */ /* 0x000fe200030f0eff */
[----:B------:R-:W-:Y:S01]  /*3e40*/  IMAD R3, R10, 0x4, R53 ;  /* 0x000000040a037824 */ /* 0x000fe200078e0235 */
[----:B------:R-:W-:Y:S01]  /*3e50*/  IADD3 R4, P6, R53, R9, RZ ;  /* 0x0000000935047210 */ /* 0x000fe20007fde0ff */
[----:B------:R3:W-:Y:S01]  /*3e60*/  @P5 STG.E.U8 desc[UR14][R28.64], R25 ;  /* 0x000000191c005986 */ /* 0x0007e2000c10110e */
[----:B------:R-:W-:Y:S02]  /*3e70*/  ISETP.LT.AND P5, PT, R33, UR7, !P0 ;  /* 0x0000000721007c0c */ /* 0x000fe4000c7a1270 */
[----:B------:R-:W-:-:S02]  /*3e80*/  PRMT R33, R5, 0x7773, RZ ;  /* 0x0000777305217816 */ /* 0x000fc400000000ff */
[-C--:B------:R-:W-:Y:S02]  /*3e90*/  LEA.HI.X.SX32 R5, R53, R8.reuse, 0x1, P6 ;  /* 0x0000000835057211 */ /* 0x080fe400030f0eff */
[----:B--2---:R-:W-:Y:S01]  /*3ea0*/  PRMT R27, R12, 0x7770, RZ ;  /* 0x000077700c1b7816 */ /* 0x004fe200000000ff */
[----:B------:R2:W-:Y:S01]  /*3eb0*/  @P3 STG.E.U8 desc[UR14][R6.64], R33 ;  /* 0x0000002106003986 */ /* 0x0005e2000c10110e */
[CC--:B-1----:R-:W-:Y:S02]  /*3ec0*/  IADD3 R22, P6, R3.reuse, R9.reuse, RZ ;  /* 0x0000000903167210 */ /* 0x0c2fe40007fde0ff */
[----:B------:R-:W-:Y:S01]  /*3ed0*/  ISETP.LT.AND P3, PT, R32, UR7, !P0 ;  /* 0x0000000720007c0c */ /* 0x000fe2000c761270 */
[C---:B---3--:R-:W-:Y:S01]  /*3ee0*/  IMAD R25, R10.reuse, 0x4, R3 ;  /* 0x000000040a197824 */ /* 0x048fe200078e0203 */
[----:B------:R-:W-:Y:S01]  /*3ef0*/  LEA.HI.X.SX32 R23, R3, R8, 0x1, P6 ;  /* 0x0000000803177211 */ /* 0x000fe200030f0eff */
[----:B------:R1:W-:Y:S01]  /*3f00*/  @P2 STG.E.U8 desc[UR14][R4.64], R27 ;  /* 0x0000001b04002986 */ /* 0x0003e2000c10110e */
[----:B------:R-:W-:Y:S01]  /*3f10*/  ISETP.LT.AND P2, PT, R31, UR7, !P0 ;  /* 0x000000071f007c0c */ /* 0x000fe2000c741270 */
[----:B------:R-:W-:Y:S01]  /*3f20*/  IMAD R3, R10, 0x4, R25 ;  /* 0x000000040a037824 */ /* 0x000fe200078e0219 */
[----:B------:R-:W-:-:S02]  /*3f30*/  IADD3 R24, P6, R25, R9, RZ ;  /* 0x0000000919187210 */ /* 0x000fc40007fde0ff */
[----:B0-----:R-:W-:Y:S02]  /*3f40*/  PRMT R35, R14, 0x7770, RZ ;  /* 0x000077700e237816 */ /* 0x001fe400000000ff */
[-C--:B------:R-:W-:Y:S02]  /*3f50*/  LEA.HI.X.SX32 R25, R25, R8.reuse, 0x1, P6 ;  /* 0x0000000819197211 */ /* 0x080fe400030f0eff */
[CC--:B--2---:R-:W-:Y:S01]  /*3f60*/  IADD3 R6, P6, R3.reuse, R9.reuse, RZ ;  /* 0x0000000903067210 */ /* 0x0c4fe20007fde0ff */
[----:B------:R0:W-:Y:S01]  /*3f70*/  @P5 STG.E.U8 desc[UR14][R22.64], R35 ;  /* 0x0000002316005986 */ /* 0x0001e2000c10110e */
[----:B------:R-:W-:Y:S01]  /*3f80*/  PRMT R29, R12, 0x7771, RZ ;  /* 0x000077710c1d7816 */ /* 0x000fe200000000ff */
[----:B-1----:R-:W-:Y:S01]  /*3f90*/  IMAD R5, R10, 0x4, R3 ;  /* 0x000000040a057824 */ /* 0x002fe200078e0203 */
[----:B------:R-:W-:Y:S02]  /*3fa0*/  LEA.HI.X.SX32 R7, R3, R8, 0x1, P6 ;  /* 0x0000000803077211 */ /* 0x000fe400030f0eff */
[----:B------:R-:W-:Y:S01]  /*3fb0*/  PRMT R31, R14, 0x7771, RZ ;  /* 0x000077710e1f7816 */ /* 0x000fe200000000ff */
[----:B------:R-:W-:Y:S01]  /*3fc0*/  IMAD R3, R10, 0x4, R5 ;  /* 0x000000040a037824 */ /* 0x000fe200078e0205 */
[----:B------:R-:W-:Y:S01]  /*3fd0*/  IADD3 R4, P6, R5, R9, RZ ;  /* 0x0000000905047210 */ /* 0x000fe20007fde0ff */
[----:B------:R-:W-:Y:S01]  /*3fe0*/  @P3 STG.E.U8 desc[UR14][R24.64], R29 ;  /* 0x0000001d18003986 */ /* 0x000fe2000c10110e */
[----:B------:R-:W-:-:S02]  /*3ff0*/  ISETP.LT.AND P5, PT, R30, UR7, !P0 ;  /* 0x000000071e007c0c */ /* 0x000fc4000c7a1270 */
[-C--:B------:R-:W-:Y:S01]  /*4000*/  LEA.HI.X.SX32 R5, R5, R8.reuse, 0x1, P6 ;  /* 0x0000000805057211 */ /* 0x080fe200030f0eff */
[----:B------:R1:W-:Y:S01]  /*4010*/  @P2 STG.E.U8 desc[UR14][R6.64], R31 ;  /* 0x0000001f06002986 */ /* 0x0003e2000c10110e */
[----:B------:R-:W-:Y:S01]  /*4020*/  ISETP.LT.AND P2, PT, R20, UR7, !P0 ;  /* 0x0000000714007c0c */ /* 0x000fe2000c741270 */
[----:B0-----:R-:W-:Y:S01]  /*4030*/  IMAD R23, R10, 0x4, R3 ;  /* 0x000000040a177824 */ /* 0x001fe200078e0203 */
[-C--:B------:R-:W-:Y:S02]  /*4040*/  IADD3 R20, P6, R3, R9.reuse, RZ ;  /* 0x0000000903147210 */ /* 0x080fe40007fde0ff */
[----:B------:R-:W-:Y:S02]  /*4050*/  ISETP.LT.AND P3, PT, R21, UR7, !P0 ;  /* 0x0000000715007c0c */ /* 0x000fe4000c761270 */
[----:B------:R-:W-:Y:S02]  /*4060*/  PRMT R27, R12, 0x7772, RZ ;  /* 0x000077720c1b7816 */ /* 0x000fe400000000ff */
[----:B------:R-:W-:Y:S01]  /*4070*/  LEA.HI.X.SX32 R21, R3, R8, 0x1, P6 ;  /* 0x0000000803157211 */ /* 0x000fe200030f0eff */
[----:B------:R-:W-:Y:S01]  /*4080*/  IMAD R3, R10, 0x4, R23 ;  /* 0x000000040a037824 */ /* 0x000fe200078e0217 */
[----:B------:R-:W-:Y:S01]  /*4090*/  IADD3 R22, P6, R23, R9, RZ ;  /* 0x0000000917167210 */ /* 0x000fe20007fde0ff */
[----:B------:R0:W-:Y:S01]  /*40a0*/  @P5 STG.E.U8 desc[UR14][R4.64], R27 ;  /* 0x0000001b04005986 */ /* 0x0001e2000c10110e */
[----:B------:R-:W-:-:S02]  /*40b0*/  ISETP.LT.AND P5, PT, R19, UR7, !P0 ;  /* 0x0000000713007c0c */ /* 0x000fc4000c7a1270 */
[-C--:B------:R-:W-:Y:S02]  /*40c0*/  LEA.HI.X.SX32 R23, R23, R8.reuse, 0x1, P6 ;  /* 0x0000000817177211 */ /* 0x080fe400030f0eff */
[C---:B-1----:R-:W-:Y:S02]  /*40d0*/  IADD3 R6, P6, R3.reuse, R9, RZ ;  /* 0x0000000903067210 */ /* 0x042fe40007fde0ff */
[----:B------:R-:W-:Y:S02]  /*40e0*/  PRMT R19, R14, 0x7772, RZ ;  /* 0x000077720e137816 */ /* 0x000fe400000000ff */
[----:B------:R-:W-:Y:S02]  /*40f0*/  PRMT R25, R12, 0x7773, RZ ;  /* 0x000077730c197816 */ /* 0x000fe400000000ff */
[----:B------:R-:W-:Y:S01]  /*4100*/  LEA.HI.X.SX32 R7, R3, R8, 0x1, P6 ;  /* 0x0000000803077211 */ /* 0x000fe200030f0eff */
[----:B0-----:R-:W-:Y:S01]  /*4110*/  IMAD R5, R10, 0x4, R3 ;  /* 0x000000040a057824 */ /* 0x001fe200078e0203 */
[----:B------:R0:W-:Y:S01]  /*4120*/  @P3 STG.E.U8 desc[UR14][R20.64], R19 ;  /* 0x0000001314003986 */ /* 0x0001e2000c10110e */
[----:B------:R-:W-:-:S02]  /*4130*/  ISETP.LT.AND P3, PT, R18, UR7, !P0 ;  /* 0x0000000712007c0c */ /* 0x000fc4000c761270 */
[C---:B------:R-:W-:Y:S01]  /*4140*/  IMAD R3, R10.reuse, 0x4, R5 ;  /* 0x000000040a037824 */ /* 0x040fe200078e0205 */
[-C--:B------:R-:W-:Y:S01]  /*4150*/  IADD3 R4, P6, R5, R9.reuse, RZ ;  /* 0x0000000905047210 */ /* 0x080fe20007fde0ff */
[----:B------:R1:W-:Y:S01]  /*4160*/  @P2 STG.E.U8 desc[UR14][R22.64], R25 ;  /* 0x0000001916002986 */ /* 0x0003e2000c10110e */
[----:B------:R-:W-:Y:S01]  /*4170*/  ISETP.LT.AND P2, PT, R17, UR7, !P0 ;  /* 0x0000000711007c0c */ /* 0x000fe2000c741270 */
[----:B------:R-:W-:Y:S01]  /*4180*/  IMAD R17, R10, 0x4, R3 ;  /* 0x000000040a117824 */ /* 0x000fe200078e0203 */
[-C--:B------:R-:W-:Y:S02]  /*4190*/  LEA.HI.X.SX32 R5, R5, R8.reuse, 0x1, P6 ;  /* 0x0000000805057211 */ /* 0x080fe400030f0eff */
[CC--:B------:R-:W-:Y:S02]  /*41a0*/  IADD3 R18, P6, R3.reuse, R9.reuse, RZ ;  /* 0x0000000903127210 */ /* 0x0c0fe40007fde0ff */
[----:B------:R-:W-:Y:S02]  /*41b0*/  PRMT R31, R14, 0x7773, RZ ;  /* 0x000077730e1f7816 */ /* 0x000fe400000000ff */
[-C--:B0-----:R-:W-:Y:S01]  /*41c0*/  LEA.HI.X.SX32 R19, R3, R8.reuse, 0x1, P6 ;  /* 0x0000000803137211 */ /* 0x081fe200030f0eff */
[C---:B------:R-:W-:Y:S01]  /*41d0*/  IMAD R3, R10.reuse, 0x4, R17 ;  /* 0x000000040a037824 */ /* 0x040fe200078e0211 */
[----:B------:R-:W-:Y:S01]  /*41e0*/  PRMT R27, R13, 0x7770, RZ ;  /* 0x000077700d1b7816 */ /* 0x000fe200000000ff */
[----:B------:R0:W-:Y:S01]  /*41f0*/  @P5 STG.E.U8 desc[UR14][R6.64], R31 ;  /* 0x0000001f06005986 */ /* 0x0001e2000c10110e */
[----:B------:R-:W-:Y:S01]  /*4200*/  PRMT R29, R15, 0x7770, RZ ;  /* 0x000077700f1d7816 */ /* 0x000fe200000000ff */
[----:B------:R-:W-:Y:S01]  /*4210*/  IMAD R21, R10, 0x4, R3 ;  /* 0x000000040a157824 */ /* 0x000fe200078e0203 */
[----:B------:R-:W-:Y:S01]  /*4220*/  ISETP.LT.AND P5, PT, R16, UR7, !P0 ;  /* 0x0000000710007c0c */ /* 0x000fe2000c7a1270 */
[----:B------:R2:W-:Y:S02]  /*4230*/  @P2 STG.E.U8 desc[UR14][R4.64], R27 ;  /* 0x0000001b04002986 */ /* 0x0005e4000c10110e */
[C---:B-1----:R-:W-:Y:S01]  /*4240*/  IMAD R23, R10.reuse, 0x4, R21 ;  /* 0x000000040a177824 */ /* 0x042fe200078e0215 */
[-C--:B------:R-:W-:Y:S01]  /*4250*/  IADD3 R20, P6, R21, R9.reuse, RZ ;  /* 0x0000000915147210 */ /* 0x080fe20007fde0ff */
[----:B------:R1:W-:Y:S01]  /*4260*/  @P3 STG.E.U8 desc[UR14][R18.64], R29 ;  /* 0x0000001d12003986 */ /* 0x0003e2000c10110e */
[----:B------:R-:W-:Y:S01]  /*4270*/  IADD3 R16, P3, R3, R9, RZ ;  /* 0x0000000903107210 */ /* 0x000fe20007f7e0ff */
[----:B------:R-:W-:Y:S01]  /*4280*/  IMAD R25, R10, 0x4, R23 ;  /* 0x000000040a197824 */ /* 0x000fe200078e0217 */
[----:B------:R-:W-:-:S02]  /*4290*/  LEA.HI.X.SX32 R21, R21, R8, 0x1, P6 ;  /* 0x0000000815157211 */ /* 0x000fc400030f0eff */
[-C--:B0-----:R-:W-:Y:S02]  /*42a0*/  IADD3 R6, P2, R17, R9.reuse, RZ ;  /* 0x0000000911067210 */ /* 0x081fe40007f5e0ff */
[-C--:B------:R-:W-:Y:S02]  /*42b0*/  IADD3 R22, P6, R25, R9.reuse, RZ ;  /* 0x0000000919167210 */ /* 0x080fe40007fde0ff */
[-C--:B------:R-:W-:Y:S02]  /*42c0*/  LEA.HI.X.SX32 R7, R17, R8.reuse, 0x1, P2 ;  /* 0x0000000811077211 */ /* 0x080fe400010f0eff */
[----:B--2---:R-:W-:Y:S02]  /*42d0*/  IADD3 R4, P2, R23, R9, RZ ;  /* 0x0000000917047210 */ /* 0x004fe40007f5e0ff */
[----:B------:R-:W-:Y:S01]  /*42e0*/  LEA.HI.X.SX32 R17, R3, R8, 0x1, P3 ;  /* 0x0000000803117211 */ /* 0x000fe200018f0eff */
[----:B------:R-:W-:Y:S01]  /*42f0*/  IMAD R3, R10, 0x4, R25 ;  /* 0x000000040a037824 */ /* 0x000fe200078e0219 */
[----:B------:R-:W-:-:S02]  /*4300*/  ISETP.LT.AND P3, PT, R11, UR7, !P0 ;  /* 0x000000070b007c0c */ /* 0x000fc4000c761270 */
[-C--:B------:R-:W-:Y:S02]  /*4310*/  LEA.HI.X.SX32 R5, R23, R8.reuse, 0x1, P2 ;  /* 0x0000000817057211 */ /* 0x080fe400010f0eff */
[----:B------:R-:W-:Y:S02]  /*4320*/  ISETP.LT.AND P2, PT, R0, UR7, !P0 ;  /* 0x0000000700007c0c */ /* 0x000fe4000c741270 */
[----:B------:R-:W-:Y:S02]  /*4330*/  LEA.HI.X.SX32 R23, R25, R8, 0x1, P6 ;  /* 0x0000000819177211 */ /* 0x000fe400030f0eff */
[----:B------:R-:W-:Y:S02]  /*4340*/  IADD3 R10, P6, R3, R9, RZ ;  /* 0x00000009030a7210 */ /* 0x000fe40007fde0ff */
[----:B------:R-:W-:Y:S02]  /*4350*/  ISETP.LT.AND P0, PT, R2, UR7, !P0 ;  /* 0x0000000702007c0c */ /* 0x000fe4000c701270 */
[----:B------:R-:W-:-:S02]  /*4360*/  PRMT R9, R13, 0x7771, RZ ;  /* 0x000077710d097816 */ /* 0x000fc400000000ff */
[----:B------:R-:W-:Y:S02]  /*4370*/  LEA.HI.X.SX32 R11, R3, R8, 0x1, P6 ;  /* 0x00000008030b7211 */ /* 0x000fe400030f0eff */
[----:B------:R-:W-:Y:S01]  /*4380*/  PRMT R25, R15, 0x7771, RZ ;  /* 0x000077710f197816 */ /* 0x000fe200000000ff */
[----:B------:R0:W-:Y:S01]  /*4390*/  @P5 STG.E.U8 desc[UR14][R6.64], R9 ;  /* 0x0000000906005986 */ /* 0x0001e2000c10110e */
[----:B------:R-:W-:Y:S02]  /*43a0*/  PRMT R3, R13, 0x7772, RZ ;  /* 0x000077720d037816 */ /* 0x000fe400000000ff */
[----:B-1----:R-:W-:Y:S01]  /*43b0*/  PRMT R19, R15, 0x7772, RZ ;  /* 0x000077720f137816 */ /* 0x002fe200000000ff */
[----:B------:R0:W-:Y:S01]  /*43c0*/  @P4 STG.E.U8 desc[UR14][R16.64], R25 ;  /* 0x0000001910004986 */ /* 0x0001e2000c10110e */
[----:B------:R-:W-:Y:S02]  /*43d0*/  PRMT R13, R13, 0x7773, RZ ;  /* 0x000077730d0d7816 */ /* 0x000fe400000000ff */
[----:B------:R-:W-:Y:S01]  /*43e0*/  PRMT R15, R15, 0x7773, RZ ;  /* 0x000077730f0f7816 */ /* 0x000fe200000000ff */
[----:B------:R0:W-:Y:S04]  /*43f0*/  @P3 STG.E.U8 desc[UR14][R20.64], R3 ;  /* 0x0000000314003986 */ /* 0x0001e8000c10110e */
[----:B------:R0:W-:Y:S04]  /*4400*/  @P2 STG.E.U8 desc[UR14][R4.64], R19 ;  /* 0x0000001304002986 */ /* 0x0001e8000c10110e */
[----:B------:R0:W-:Y:S01]  /*4410*/  @P1 STG.E.U8 desc[UR14][R22.64], R13 ;  /* 0x0000000d16001986 */ /* 0x0001e2000c10110e */
[----:B------:R-:W-:Y:S05]  /*4420*/  @!P0 EXIT ;  /* 0x000000000000894d */ /* 0x000fea0003800000 */
[----:B------:R-:W-:Y:S01]  /*4430*/  STG.E.U8 desc[UR14][R10.64], R15 ;  /* 0x0000000f0a007986 */ /* 0x000fe2000c10110e */
[----:B------:R-:W-:Y:S05]  /*4440*/  EXIT ;  /* 0x000000000000794d */ /* 0x000fea0003800000 */
.L_x_3:
[----:B------:R-:W-:-:S00]  /*4450*/  BRA `(.L_x_3) ;  /* 0xfffffffc00fc7947 */ /* 0x000fc0000383ffff */
[----:B------:R-:W-:-:S00]  /*4460*/  NOP ;  /* 0x0000000000007918 */ /* 0x000fc00000000000 */
        /* <DEDUP_REMOVED lines=9> */
.L_x_4:


//--------------------- .nv.shared.matmul_kernel  --------------------------
	.section	.nv.shared.matmul_kernel,"aw",@nobits
	.sectionflags	@""
	.align	16
	.zero		1024


//--------------------- .nv.shared.reserved.0     --------------------------
	.section	.nv.shared.reserved.0,"aw",@nobits
	.weak		__nv_reservedSMEM_offset_0_alias
	.size		__nv_reservedSMEM_offset_0_alias, 0, 0
	.other		__nv_reservedSMEM_offset_0_alias,@"STO_CUDA_RESERVED_SHARED STV_DEFAULT"
__nv_reservedSMEM_offset_0_alias:
	.zero		0


//--------------------- .nv.constant0.matmul_kernel --------------------------
	.section	.nv.constant0.matmul_kernel,"a",@progbits
	.sectionflags	@""
	.align	4
.nv.constant0.matmul_kernel:
	.zero		608


//--------------------- SYMBOLS --------------------------

	.type		.nv.reservedSmem.offset0,@object
	.size		.nv.reservedSmem.offset0,0x4
